//
// Generated by NVIDIA NVVM Compiler
//
// Compiler Build ID: CL-36424714
// Cuda compilation tools, release 13.0, V13.0.88
// Based on NVVM 20.0.0
//

.version 9.0
.target sm_100
.address_size 64

	// .globl	_Z14matrixMulNaivePfS_S_iii
// _ZZ14matrixMulTiledPfS_S_iiiE5tileA has been demoted
// _ZZ14matrixMulTiledPfS_S_iiiE5tileB has been demoted
// _ZZ18transposeOptimizedPfS_iiE4tile has been demoted

.visible .entry _Z14matrixMulNaivePfS_S_iii(
	.param .u64 .ptr .align 1 _Z14matrixMulNaivePfS_S_iii_param_0,
	.param .u64 .ptr .align 1 _Z14matrixMulNaivePfS_S_iii_param_1,
	.param .u64 .ptr .align 1 _Z14matrixMulNaivePfS_S_iii_param_2,
	.param .u32 _Z14matrixMulNaivePfS_S_iii_param_3,
	.param .u32 _Z14matrixMulNaivePfS_S_iii_param_4,
	.param .u32 _Z14matrixMulNaivePfS_S_iii_param_5
)
{
	.reg .pred 	%p<13>;
	.reg .b32 	%r<41>;
	.reg .b32 	%f<68>;
	.reg .b64 	%rd<53>;

	ld.param.u64 	%rd7, [_Z14matrixMulNaivePfS_S_iii_param_0];
	ld.param.u64 	%rd8, [_Z14matrixMulNaivePfS_S_iii_param_1];
	ld.param.u64 	%rd6, [_Z14matrixMulNaivePfS_S_iii_param_2];
	ld.param.u32 	%r20, [_Z14matrixMulNaivePfS_S_iii_param_3];
	ld.param.u32 	%r18, [_Z14matrixMulNaivePfS_S_iii_param_4];
	ld.param.u32 	%r19, [_Z14matrixMulNaivePfS_S_iii_param_5];
	cvta.to.global.u64 	%rd1, %rd8;
	cvta.to.global.u64 	%rd2, %rd7;
	mov.u32 	%r21, %ctaid.y;
	mov.u32 	%r22, %ntid.y;
	mov.u32 	%r23, %tid.y;
	mad.lo.s32 	%r1, %r21, %r22, %r23;
	mov.u32 	%r24, %ctaid.x;
	mov.u32 	%r25, %ntid.x;
	mov.u32 	%r26, %tid.x;
	mad.lo.s32 	%r2, %r24, %r25, %r26;
	setp.ge.s32 	%p1, %r1, %r20;
	setp.ge.s32 	%p2, %r2, %r19;
	or.pred  	%p3, %p1, %p2;
	@%p3 bra 	$L__BB0_14;
	setp.lt.s32 	%p4, %r18, 1;
	mov.f32 	%f67, 0f00000000;
	@%p4 bra 	$L__BB0_13;
	mul.lo.s32 	%r3, %r18, %r1;
	and.b32  	%r4, %r18, 7;
	setp.lt.u32 	%p5, %r18, 8;
	mov.f32 	%f67, 0f00000000;
	mov.b32 	%r39, 0;
	@%p5 bra 	$L__BB0_5;
	and.b32  	%r39, %r18, 2147483640;
	neg.s32 	%r37, %r39;
	shl.b32 	%r7, %r19, 3;
	mul.wide.u32 	%rd9, %r3, 4;
	add.s64 	%rd10, %rd9, %rd2;
	add.s64 	%rd52, %rd10, 16;
	mov.f32 	%f67, 0f00000000;
	mul.wide.s32 	%rd13, %r19, 4;
	mov.u32 	%r36, %r2;
$L__BB0_4:
	.pragma "nounroll";
	ld.global.f32 	%f17, [%rd52+-16];
	mul.wide.s32 	%rd11, %r36, 4;
	add.s64 	%rd12, %rd1, %rd11;
	ld.global.f32 	%f18, [%rd12];
	fma.rn.f32 	%f19, %f17, %f18, %f67;
	ld.global.f32 	%f20, [%rd52+-12];
	add.s64 	%rd14, %rd12, %rd13;
	ld.global.f32 	%f21, [%rd14];
	fma.rn.f32 	%f22, %f20, %f21, %f19;
	ld.global.f32 	%f23, [%rd52+-8];
	add.s64 	%rd15, %rd14, %rd13;
	ld.global.f32 	%f24, [%rd15];
	fma.rn.f32 	%f25, %f23, %f24, %f22;
	ld.global.f32 	%f26, [%rd52+-4];
	add.s64 	%rd16, %rd15, %rd13;
	ld.global.f32 	%f27, [%rd16];
	fma.rn.f32 	%f28, %f26, %f27, %f25;
	ld.global.f32 	%f29, [%rd52];
	add.s64 	%rd17, %rd16, %rd13;
	ld.global.f32 	%f30, [%rd17];
	fma.rn.f32 	%f31, %f29, %f30, %f28;
	ld.global.f32 	%f32, [%rd52+4];
	add.s64 	%rd18, %rd17, %rd13;
	ld.global.f32 	%f33, [%rd18];
	fma.rn.f32 	%f34, %f32, %f33, %f31;
	ld.global.f32 	%f35, [%rd52+8];
	add.s64 	%rd19, %rd18, %rd13;
	ld.global.f32 	%f36, [%rd19];
	fma.rn.f32 	%f37, %f35, %f36, %f34;
	ld.global.f32 	%f38, [%rd52+12];
	add.s64 	%rd20, %rd19, %rd13;
	ld.global.f32 	%f39, [%rd20];
	fma.rn.f32 	%f67, %f38, %f39, %f37;
	add.s32 	%r37, %r37, 8;
	add.s32 	%r36, %r36, %r7;
	add.s64 	%rd52, %rd52, 32;
	setp.ne.s32 	%p6, %r37, 0;
	@%p6 bra 	$L__BB0_4;
$L__BB0_5:
	setp.eq.s32 	%p7, %r4, 0;
	@%p7 bra 	$L__BB0_13;
	and.b32  	%r13, %r18, 3;
	setp.lt.u32 	%p8, %r4, 4;
	@%p8 bra 	$L__BB0_8;
	add.s32 	%r28, %r39, %r3;
	mul.wide.u32 	%rd21, %r28, 4;
	add.s64 	%rd22, %rd2, %rd21;
	ld.global.f32 	%f41, [%rd22];
	mad.lo.s32 	%r29, %r39, %r19, %r2;
	mul.wide.s32 	%rd23, %r29, 4;
	add.s64 	%rd24, %rd1, %rd23;
	ld.global.f32 	%f42, [%rd24];
	fma.rn.f32 	%f43, %f41, %f42, %f67;
	cvt.u64.u32 	%rd25, %r3;
	cvt.u64.u32 	%rd26, %r39;
	add.s64 	%rd27, %rd26, %rd25;
	shl.b64 	%rd28, %rd27, 2;
	add.s64 	%rd29, %rd2, %rd28;
	ld.global.f32 	%f44, [%rd29+4];
	mul.wide.s32 	%rd30, %r19, 4;
	add.s64 	%rd31, %rd24, %rd30;
	ld.global.f32 	%f45, [%rd31];
	fma.rn.f32 	%f46, %f44, %f45, %f43;
	ld.global.f32 	%f47, [%rd29+8];
	add.s64 	%rd32, %rd31, %rd30;
	ld.global.f32 	%f48, [%rd32];
	fma.rn.f32 	%f49, %f47, %f48, %f46;
	ld.global.f32 	%f50, [%rd29+12];
	add.s64 	%rd33, %rd32, %rd30;
	ld.global.f32 	%f51, [%rd33];
	fma.rn.f32 	%f67, %f50, %f51, %f49;
	add.s32 	%r39, %r39, 4;
$L__BB0_8:
	setp.eq.s32 	%p9, %r13, 0;
	@%p9 bra 	$L__BB0_13;
	setp.eq.s32 	%p10, %r13, 1;
	@%p10 bra 	$L__BB0_11;
	add.s32 	%r30, %r39, %r3;
	mul.wide.u32 	%rd34, %r30, 4;
	add.s64 	%rd35, %rd2, %rd34;
	ld.global.f32 	%f53, [%rd35];
	mad.lo.s32 	%r31, %r39, %r19, %r2;
	mul.wide.s32 	%rd36, %r31, 4;
	add.s64 	%rd37, %rd1, %rd36;
	ld.global.f32 	%f54, [%rd37];
	fma.rn.f32 	%f55, %f53, %f54, %f67;
	cvt.u64.u32 	%rd38, %r3;
	cvt.u64.u32 	%rd39, %r39;
	add.s64 	%rd40, %rd39, %rd38;
	shl.b64 	%rd41, %rd40, 2;
	add.s64 	%rd42, %rd2, %rd41;
	ld.global.f32 	%f56, [%rd42+4];
	mul.wide.s32 	%rd43, %r19, 4;
	add.s64 	%rd44, %rd37, %rd43;
	ld.global.f32 	%f57, [%rd44];
	fma.rn.f32 	%f67, %f56, %f57, %f55;
	add.s32 	%r39, %r39, 2;
$L__BB0_11:
	and.b32  	%r32, %r18, 1;
	setp.eq.b32 	%p11, %r32, 1;
	not.pred 	%p12, %p11;
	@%p12 bra 	$L__BB0_13;
	add.s32 	%r33, %r39, %r3;
	mul.wide.u32 	%rd45, %r33, 4;
	add.s64 	%rd46, %rd2, %rd45;
	ld.global.f32 	%f58, [%rd46];
	mad.lo.s32 	%r34, %r39, %r19, %r2;
	mul.wide.s32 	%rd47, %r34, 4;
	add.s64 	%rd48, %rd1, %rd47;
	ld.global.f32 	%f59, [%rd48];
	fma.rn.f32 	%f67, %f58, %f59, %f67;
$L__BB0_13:
	mad.lo.s32 	%r35, %r19, %r1, %r2;
	cvta.to.global.u64 	%rd49, %rd6;
	mul.wide.s32 	%rd50, %r35, 4;
	add.s64 	%rd51, %rd49, %rd50;
	st.global.f32 	[%rd51], %f67;
$L__BB0_14:
	ret;

}
	// .globl	_Z14matrixMulTiledPfS_S_iii
.visible .entry _Z14matrixMulTiledPfS_S_iii(
	.param .u64 .ptr .align 1 _Z14matrixMulTiledPfS_S_iii_param_0,
	.param .u64 .ptr .align 1 _Z14matrixMulTiledPfS_S_iii_param_1,
	.param .u64 .ptr .align 1 _Z14matrixMulTiledPfS_S_iii_param_2,
	.param .u32 _Z14matrixMulTiledPfS_S_iii_param_3,
	.param .u32 _Z14matrixMulTiledPfS_S_iii_param_4,
	.param .u32 _Z14matrixMulTiledPfS_S_iii_param_5
)
{
	.reg .pred 	%p<12>;
	.reg .b32 	%r<43>;
	.reg .b32 	%f<63>;
	.reg .b64 	%rd<13>;
	// demoted variable
	.shared .align 4 .b8 _ZZ14matrixMulTiledPfS_S_iiiE5tileA[1024];
	// demoted variable
	.shared .align 4 .b8 _ZZ14matrixMulTiledPfS_S_iiiE5tileB[1024];
	ld.param.u64 	%rd4, [_Z14matrixMulTiledPfS_S_iii_param_0];
	ld.param.u64 	%rd5, [_Z14matrixMulTiledPfS_S_iii_param_1];
	ld.param.u64 	%rd6, [_Z14matrixMulTiledPfS_S_iii_param_2];
	ld.param.u32 	%r24, [_Z14matrixMulTiledPfS_S_iii_param_3];
	ld.param.u32 	%r25, [_Z14matrixMulTiledPfS_S_iii_param_4];
	ld.param.u32 	%r26, [_Z14matrixMulTiledPfS_S_iii_param_5];
	mov.u32 	%r27, %ctaid.y;
	shl.b32 	%r28, %r27, 4;
	mov.u32 	%r40, %tid.y;
	add.s32 	%r2, %r28, %r40;
	mov.u32 	%r29, %ctaid.x;
	shl.b32 	%r3, %r29, 4;
	mov.u32 	%r38, %tid.x;
	add.s32 	%r5, %r3, %r38;
	setp.lt.s32 	%p1, %r25, 1;
	mov.f32 	%f62, 0f00000000;
	@%p1 bra 	$L__BB1_7;
	add.s32 	%r30, %r25, 15;
	shr.u32 	%r31, %r30, 4;
	shl.b32 	%r32, %r40, 6;
	mov.u32 	%r33, _ZZ14matrixMulTiledPfS_S_iiiE5tileA;
	add.s32 	%r6, %r33, %r32;
	shl.b32 	%r34, %r38, 2;
	add.s32 	%r7, %r6, %r34;
	mov.u32 	%r35, _ZZ14matrixMulTiledPfS_S_iiiE5tileB;
	add.s32 	%r9, %r35, %r34;
	add.s32 	%r8, %r9, %r32;
	neg.s32 	%r42, %r31;
	mad.lo.s32 	%r36, %r40, %r26, %r38;
	add.s32 	%r41, %r36, %r3;
	shl.b32 	%r12, %r26, 4;
	mad.lo.s32 	%r39, %r25, %r2, %r38;
	cvta.to.global.u64 	%rd1, %rd4;
	cvta.to.global.u64 	%rd2, %rd5;
	mov.f32 	%f62, 0f00000000;
$L__BB1_2:
	setp.ge.s32 	%p2, %r2, %r24;
	mul.wide.s32 	%rd7, %r39, 4;
	add.s64 	%rd3, %rd1, %rd7;
	setp.ge.s32 	%p3, %r38, %r25;
	mov.f32 	%f60, 0f00000000;
	or.pred  	%p4, %p2, %p3;
	@%p4 bra 	$L__BB1_4;
	ld.global.f32 	%f60, [%rd3];
$L__BB1_4:
	setp.ge.s32 	%p5, %r5, %r26;
	st.shared.f32 	[%r7], %f60;
	setp.ge.s32 	%p6, %r40, %r25;
	mov.f32 	%f61, 0f00000000;
	or.pred  	%p7, %p5, %p6;
	@%p7 bra 	$L__BB1_6;
	mul.wide.s32 	%rd8, %r41, 4;
	add.s64 	%rd9, %rd2, %rd8;
	ld.global.f32 	%f61, [%rd9];
$L__BB1_6:
	st.shared.f32 	[%r8], %f61;
	bar.sync 	0;
	ld.shared.f32 	%f12, [%r6];
	ld.shared.f32 	%f13, [%r9];
	fma.rn.f32 	%f14, %f12, %f13, %f62;
	ld.shared.f32 	%f15, [%r6+4];
	ld.shared.f32 	%f16, [%r9+64];
	fma.rn.f32 	%f17, %f15, %f16, %f14;
	ld.shared.f32 	%f18, [%r6+8];
	ld.shared.f32 	%f19, [%r9+128];
	fma.rn.f32 	%f20, %f18, %f19, %f17;
	ld.shared.f32 	%f21, [%r6+12];
	ld.shared.f32 	%f22, [%r9+192];
	fma.rn.f32 	%f23, %f21, %f22, %f20;
	ld.shared.f32 	%f24, [%r6+16];
	ld.shared.f32 	%f25, [%r9+256];
	fma.rn.f32 	%f26, %f24, %f25, %f23;
	ld.shared.f32 	%f27, [%r6+20];
	ld.shared.f32 	%f28, [%r9+320];
	fma.rn.f32 	%f29, %f27, %f28, %f26;
	ld.shared.f32 	%f30, [%r6+24];
	ld.shared.f32 	%f31, [%r9+384];
	fma.rn.f32 	%f32, %f30, %f31, %f29;
	ld.shared.f32 	%f33, [%r6+28];
	ld.shared.f32 	%f34, [%r9+448];
	fma.rn.f32 	%f35, %f33, %f34, %f32;
	ld.shared.f32 	%f36, [%r6+32];
	ld.shared.f32 	%f37, [%r9+512];
	fma.rn.f32 	%f38, %f36, %f37, %f35;
	ld.shared.f32 	%f39, [%r6+36];
	ld.shared.f32 	%f40, [%r9+576];
	fma.rn.f32 	%f41, %f39, %f40, %f38;
	ld.shared.f32 	%f42, [%r6+40];
	ld.shared.f32 	%f43, [%r9+640];
	fma.rn.f32 	%f44, %f42, %f43, %f41;
	ld.shared.f32 	%f45, [%r6+44];
	ld.shared.f32 	%f46, [%r9+704];
	fma.rn.f32 	%f47, %f45, %f46, %f44;
	ld.shared.f32 	%f48, [%r6+48];
	ld.shared.f32 	%f49, [%r9+768];
	fma.rn.f32 	%f50, %f48, %f49, %f47;
	ld.shared.f32 	%f51, [%r6+52];
	ld.shared.f32 	%f52, [%r9+832];
	fma.rn.f32 	%f53, %f51, %f52, %f50;
	ld.shared.f32 	%f54, [%r6+56];
	ld.shared.f32 	%f55, [%r9+896];
	fma.rn.f32 	%f56, %f54, %f55, %f53;
	ld.shared.f32 	%f57, [%r6+60];
	ld.shared.f32 	%f58, [%r9+960];
	fma.rn.f32 	%f62, %f57, %f58, %f56;
	bar.sync 	0;
	add.s32 	%r42, %r42, 1;
	setp.ne.s32 	%p8, %r42, 0;
	add.s32 	%r41, %r41, %r12;
	add.s32 	%r40, %r40, 16;
	add.s32 	%r39, %r39, 16;
	add.s32 	%r38, %r38, 16;
	@%p8 bra 	$L__BB1_2;
$L__BB1_7:
	setp.ge.s32 	%p9, %r2, %r24;
	setp.ge.s32 	%p10, %r5, %r26;
	or.pred  	%p11, %p9, %p10;
	@%p11 bra 	$L__BB1_9;
	mad.lo.s32 	%r37, %r26, %r2, %r5;
	cvta.to.global.u64 	%rd10, %rd6;
	mul.wide.s32 	%rd11, %r37, 4;
	add.s64 	%rd12, %rd10, %rd11;
	st.global.f32 	[%rd12], %f62;
$L__BB1_9:
	ret;

}
	// .globl	_Z14transposeNaivePfS_ii
.visible .entry _Z14transposeNaivePfS_ii(
	.param .u64 .ptr .align 1 _Z14transposeNaivePfS_ii_param_0,
	.param .u64 .ptr .align 1 _Z14transposeNaivePfS_ii_param_1,
	.param .u32 _Z14transposeNaivePfS_ii_param_2,
	.param .u32 _Z14transposeNaivePfS_ii_param_3
)
{
	.reg .pred 	%p<4>;
	.reg .b32 	%r<15>;
	.reg .b32 	%f<2>;
	.reg .b64 	%rd<9>;

	ld.param.u64 	%rd1, [_Z14transposeNaivePfS_ii_param_0];
	ld.param.u64 	%rd2, [_Z14transposeNaivePfS_ii_param_1];
	ld.param.u32 	%r3, [_Z14transposeNaivePfS_ii_param_2];
	ld.param.u32 	%r5, [_Z14transposeNaivePfS_ii_param_3];
	mov.u32 	%r6, %ctaid.x;
	mov.u32 	%r7, %ntid.x;
	mov.u32 	%r8, %tid.x;
	mad.lo.s32 	%r1, %r6, %r7, %r8;
	mov.u32 	%r9, %ctaid.y;
	mov.u32 	%r10, %ntid.y;
	mov.u32 	%r11, %tid.y;
	mad.lo.s32 	%r12, %r9, %r10, %r11;
	setp.ge.s32 	%p1, %r1, %r3;
	setp.ge.s32 	%p2, %r12, %r5;
	or.pred  	%p3, %p1, %p2;
	@%p3 bra 	$L__BB2_2;
	cvta.to.global.u64 	%rd3, %rd1;
	cvta.to.global.u64 	%rd4, %rd2;
	mad.lo.s32 	%r13, %r3, %r12, %r1;
	mul.wide.s32 	%rd5, %r13, 4;
	add.s64 	%rd6, %rd3, %rd5;
	ld.global.f32 	%f1, [%rd6];
	mad.lo.s32 	%r14, %r5, %r1, %r12;
	mul.wide.s32 	%rd7, %r14, 4;
	add.s64 	%rd8, %rd4, %rd7;
	st.global.f32 	[%rd8], %f1;
$L__BB2_2:
	ret;

}
	// .globl	_Z18transposeOptimizedPfS_ii
.visible .entry _Z18transposeOptimizedPfS_ii(
	.param .u64 .ptr .align 1 _Z18transposeOptimizedPfS_ii_param_0,
	.param .u64 .ptr .align 1 _Z18transposeOptimizedPfS_ii_param_1,
	.param .u32 _Z18transposeOptimizedPfS_ii_param_2,
	.param .u32 _Z18transposeOptimizedPfS_ii_param_3
)
{
	.reg .pred 	%p<7>;
	.reg .b32 	%r<25>;
	.reg .b32 	%f<3>;
	.reg .b64 	%rd<9>;
	// demoted variable
	.shared .align 4 .b8 _ZZ18transposeOptimizedPfS_iiE4tile[1088];
	ld.param.u64 	%rd1, [_Z18transposeOptimizedPfS_ii_param_0];
	ld.param.u64 	%rd2, [_Z18transposeOptimizedPfS_ii_param_1];
	ld.param.u32 	%r9, [_Z18transposeOptimizedPfS_ii_param_2];
	ld.param.u32 	%r11, [_Z18transposeOptimizedPfS_ii_param_3];
	mov.u32 	%r12, %ctaid.x;
	shl.b32 	%r1, %r12, 4;
	mov.u32 	%r2, %tid.x;
	add.s32 	%r3, %r1, %r2;
	mov.u32 	%r13, %ctaid.y;
	shl.b32 	%r4, %r13, 4;
	mov.u32 	%r5, %tid.y;
	add.s32 	%r14, %r4, %r5;
	setp.ge.s32 	%p1, %r3, %r9;
	setp.ge.s32 	%p2, %r14, %r11;
	or.pred  	%p3, %p1, %p2;
	@%p3 bra 	$L__BB3_2;
	cvta.to.global.u64 	%rd3, %rd1;
	mad.lo.s32 	%r15, %r9, %r14, %r3;
	mul.wide.s32 	%rd4, %r15, 4;
	add.s64 	%rd5, %rd3, %rd4;
	ld.global.f32 	%f1, [%rd5];
	mov.u32 	%r16, _ZZ18transposeOptimizedPfS_iiE4tile;
	mad.lo.s32 	%r17, %r5, 68, %r16;
	shl.b32 	%r18, %r2, 2;
	add.s32 	%r19, %r17, %r18;
	st.shared.f32 	[%r19], %f1;
$L__BB3_2:
	bar.sync 	0;
	add.s32 	%r7, %r4, %r2;
	add.s32 	%r8, %r1, %r5;
	setp.ge.s32 	%p4, %r7, %r11;
	setp.ge.s32 	%p5, %r8, %r9;
	or.pred  	%p6, %p5, %p4;
	@%p6 bra 	$L__BB3_4;
	mov.u32 	%r20, _ZZ18transposeOptimizedPfS_iiE4tile;
	mad.lo.s32 	%r21, %r2, 68, %r20;
	shl.b32 	%r22, %r5, 2;
	add.s32 	%r23, %r21, %r22;
	ld.shared.f32 	%f2, [%r23];
	mad.lo.s32 	%r24, %r11, %r8, %r7;
	cvta.to.global.u64 	%rd6, %rd2;
	mul.wide.s32 	%rd7, %r24, 4;
	add.s64 	%rd8, %rd6, %rd7;
	st.global.f32 	[%rd8], %f2;
$L__BB3_4:
	ret;

}


// ===== COMPILED SASS (sm_100) =====

	.target	sm_100

	.elftype	@"ET_EXEC"


//--------------------- .note.nv.tkinfo           --------------------------
	.section	.note.nv.tkinfo,"",@"SHT_NOTE"
	.sectionflags	@"SHF_NOTE_NV_TKINFO"
	.tkinfo
        /*0018*/ 	.word	0x00000002
        /*0030*/ 	.string	""
        /*0030*/ 	.string	"ptxas"
        /*0030*/ 	.string	"Cuda compilation tools, release 13.0, V13.0.88"
        /*0030*/ 	.string	"Build cuda_13.0.r13.0/compiler.36424714_0"
        /*0030*/ 	.string	"-arch sm_100 -m 64 "



//--------------------- .note.nv.cuinfo           --------------------------
	.section	.note.nv.cuinfo,"",@"SHT_NOTE"
	.sectionflags	@"SHF_NOTE_NV_CUINFO"
        /*0018*/ 	.short	0x0002
        /*001a*/ 	.short	0x0064
        /*001c*/ 	.short	0x0082
	.zero		2


//--------------------- .nv.info                  --------------------------
	.section	.nv.info,"",@"SHT_CUDA_INFO"
	.align	4


	//----- nvinfo : EIATTR_REGCOUNT
	.align		4
        /*0000*/ 	.byte	0x04, 0x2f
        /*0002*/ 	.short	(.L_1 - .L_0)
	.align		4
.L_0:
        /*0004*/ 	.word	index@(_Z14matrixMulNaivePfS_S_iii)
        /*0008*/ 	.word	0x00000020


	//----- nvinfo : EIATTR_FRAME_SIZE
	.align		4
.L_1:
        /*000c*/ 	.byte	0x04, 0x11
        /*000e*/ 	.short	(.L_3 - .L_2)
	.align		4
.L_2:
        /*0010*/ 	.word	index@(_Z14matrixMulNaivePfS_S_iii)
        /*0014*/ 	.word	0x00000000


	//----- nvinfo : EIATTR_REGCOUNT
	.align		4
.L_3:
        /*0018*/ 	.byte	0x04, 0x2f
        /*001a*/ 	.short	(.L_5 - .L_4)
	.align		4
.L_4:
        /*001c*/ 	.word	index@(_Z14matrixMulTiledPfS_S_iii)
        /*0020*/ 	.word	0x00000020


	//----- nvinfo : EIATTR_FRAME_SIZE
	.align		4
.L_5:
        /*0024*/ 	.byte	0x04, 0x11
        /*0026*/ 	.short	(.L_7 - .L_6)
	.align		4
.L_6:
        /*0028*/ 	.word	index@(_Z14matrixMulTiledPfS_S_iii)
        /*002c*/ 	.word	0x00000000


	//----- nvinfo : EIATTR_REGCOUNT
	.align		4
.L_7:
        /*0030*/ 	.byte	0x04, 0x2f
        /*0032*/ 	.short	(.L_9 - .L_8)
	.align		4
.L_8:
        /*0034*/ 	.word	index@(_Z14transposeNaivePfS_ii)
        /*0038*/ 	.word	0x0000000a


	//----- nvinfo : EIATTR_FRAME_SIZE
	.align		4
.L_9:
        /*003c*/ 	.byte	0x04, 0x11
        /*003e*/ 	.short	(.L_11 - .L_10)
	.align		4
.L_10:
        /*0040*/ 	.word	index@(_Z14transposeNaivePfS_ii)
        /*0044*/ 	.word	0x00000000


	//----- nvinfo : EIATTR_REGCOUNT
	.align		4
.L_11:
        /*0048*/ 	.byte	0x04, 0x2f
        /*004a*/ 	.short	(.L_13 - .L_12)
	.align		4
.L_12:
        /*004c*/ 	.word	index@(_Z18transposeOptimizedPfS_ii)
        /*0050*/ 	.word	0x0000000c


	//----- nvinfo : EIATTR_FRAME_SIZE
	.align		4
.L_13:
        /*0054*/ 	.byte	0x04, 0x11
        /*0056*/ 	.short	(.L_15 - .L_14)
	.align		4
.L_14:
        /*0058*/ 	.word	index@(_Z18transposeOptimizedPfS_ii)
        /*005c*/ 	.word	0x00000000


	//----- nvinfo : EIATTR_MIN_STACK_SIZE
	.align		4
.L_15:
        /*0060*/ 	.byte	0x04, 0x12
        /*0062*/ 	.short	(.L_17 - .L_16)
	.align		4
.L_16:
        /*0064*/ 	.word	index@(_Z18transposeOptimizedPfS_ii)
        /*0068*/ 	.word	0x00000000


	//----- nvinfo : EIATTR_MIN_STACK_SIZE
	.align		4
.L_17:
        /*006c*/ 	.byte	0x04, 0x12
        /*006e*/ 	.short	(.L_19 - .L_18)
	.align		4
.L_18:
        /*0070*/ 	.word	index@(_Z14transposeNaivePfS_ii)
        /*0074*/ 	.word	0x00000000


	//----- nvinfo : EIATTR_MIN_STACK_SIZE
	.align		4
.L_19:
        /*0078*/ 	.byte	0x04, 0x12
        /*007a*/ 	.short	(.L_21 - .L_20)
	.align		4
.L_20:
        /*007c*/ 	.word	index@(_Z14matrixMulTiledPfS_S_iii)
        /*0080*/ 	.word	0x00000000


	//----- nvinfo : EIATTR_MIN_STACK_SIZE
	.align		4
.L_21:
        /*0084*/ 	.byte	0x04, 0x12
        /*0086*/ 	.short	(.L_23 - .L_22)
	.align		4
.L_22:
        /*0088*/ 	.word	index@(_Z14matrixMulNaivePfS_S_iii)
        /*008c*/ 	.word	0x00000000
.L_23:


//--------------------- .nv.compat                --------------------------
	.section	.nv.compat,"",@"SHT_CUDA_COMPAT_INFO"
	.align	4
        /*0000*/ 	.byte	0x02, 0x09, 0x00, 0x00, 0x02, 0x02, 0x01, 0x00, 0x02, 0x05, 0x05, 0x00, 0x03, 0x07, 0x01, 0x01
        /*0010*/ 	.byte	0x02, 0x03, 0x00, 0x00, 0x02, 0x06, 0x01, 0x00, 0x04, 0x0b, 0x08, 0x00, 0x09, 0x00, 0x00, 0x00
        /*0020*/ 	.byte	0x00, 0x00, 0x00, 0x00


//--------------------- .nv.info._Z18transposeOptimizedPfS_ii --------------------------
	.section	.nv.info._Z18transposeOptimizedPfS_ii,"",@"SHT_CUDA_INFO"
	.sectionflags	@""
	.align	4


	//----- nvinfo : EIATTR_CUDA_API_VERSION
	.align		4
        /*0000*/ 	.byte	0x04, 0x37
        /*0002*/ 	.short	(.L_25 - .L_24)
.L_24:
        /*0004*/ 	.word	0x00000082


	//----- nvinfo : EIATTR_KPARAM_INFO
	.align		4
.L_25:
        /*0008*/ 	.byte	0x04, 0x17
        /*000a*/ 	.short	(.L_27 - .L_26)
.L_26:
        /*000c*/ 	.word	0x00000000
        /*0010*/ 	.short	0x0003
        /*0012*/ 	.short	0x0014
        /*0014*/ 	.byte	0x00, 0xf0, 0x11, 0x00


	//----- nvinfo : EIATTR_KPARAM_INFO
	.align		4
.L_27:
        /*0018*/ 	.byte	0x04, 0x17
        /*001a*/ 	.short	(.L_29 - .L_28)
.L_28:
        /*001c*/ 	.word	0x00000000
        /*0020*/ 	.short	0x0002
        /*0022*/ 	.short	0x0010
        /*0024*/ 	.byte	0x00, 0xf0, 0x11, 0x00


	//----- nvinfo : EIATTR_KPARAM_INFO
	.align		4
.L_29:
        /*0028*/ 	.byte	0x04, 0x17
        /*002a*/ 	.short	(.L_31 - .L_30)
.L_30:
        /*002c*/ 	.word	0x00000000
        /*0030*/ 	.short	0x0001
        /*0032*/ 	.short	0x0008
        /*0034*/ 	.byte	0x00, 0xf5, 0x21, 0x00


	//----- nvinfo : EIATTR_KPARAM_INFO
	.align		4
.L_31:
        /*0038*/ 	.byte	0x04, 0x17
        /*003a*/ 	.short	(.L_33 - .L_32)
.L_32:
        /*003c*/ 	.word	0x00000000
        /*0040*/ 	.short	0x0000
        /*0042*/ 	.short	0x0000
        /*0044*/ 	.byte	0x00, 0xf5, 0x21, 0x00


	//----- nvinfo : EIATTR_SPARSE_MMA_MASK
	.align		4
.L_33:
        /*0048*/ 	.byte	0x03, 0x50
        /*004a*/ 	.short	0x0000


	//----- nvinfo : EIATTR_MAXREG_COUNT
	.align		4
        /*004c*/ 	.byte	0x03, 0x1b
        /*004e*/ 	.short	0x00ff


	//----- nvinfo : EIATTR_NUM_BARRIERS
	.align		4
        /*0050*/ 	.byte	0x02, 0x4c
        /*0052*/ 	.byte	0x01
	.zero		1


	//----- nvinfo : EIATTR_MERCURY_ISA_VERSION
	.align		4
        /*0054*/ 	.byte	0x03, 0x5f
        /*0056*/ 	.short	0x0101


	//----- nvinfo : EIATTR_VRC_CTA_INIT_COUNT
	.align		4
        /*0058*/ 	.byte	0x02, 0x4a
	.zero		1
	.zero		1


	//----- nvinfo : EIATTR_EXIT_INSTR_OFFSETS
	.align		4
        /*005c*/ 	.byte	0x04, 0x1c
        /*005e*/ 	.short	(.L_35 - .L_34)


	//   ....[0]....
.L_34:
        /*0060*/ 	.word	0x000001a0


	//   ....[1]....
        /*0064*/ 	.word	0x00000250


	//----- nvinfo : EIATTR_CBANK_PARAM_SIZE
	.align		4
.L_35:
        /*0068*/ 	.byte	0x03, 0x19
        /*006a*/ 	.short	0x0018


	//----- nvinfo : EIATTR_PARAM_CBANK
	.align		4
        /*006c*/ 	.byte	0x04, 0x0a
        /*006e*/ 	.short	(.L_37 - .L_36)
	.align		4
.L_36:
        /*0070*/ 	.word	index@(.nv.constant0._Z18transposeOptimizedPfS_ii)
        /*0074*/ 	.short	0x0380
        /*0076*/ 	.short	0x0018


	//----- nvinfo : EIATTR_SW_WAR
	.align		4
.L_37:
        /*0078*/ 	.byte	0x04, 0x36
        /*007a*/ 	.short	(.L_39 - .L_38)
.L_38:
        /*007c*/ 	.word	0x00000008
.L_39:


//--------------------- .nv.info._Z14transposeNaivePfS_ii --------------------------
	.section	.nv.info._Z14transposeNaivePfS_ii,"",@"SHT_CUDA_INFO"
	.sectionflags	@""
	.align	4


	//----- nvinfo : EIATTR_CUDA_API_VERSION
	.align		4
        /*0000*/ 	.byte	0x04, 0x37
        /*0002*/ 	.short	(.L_41 - .L_40)
.L_40:
        /*0004*/ 	.word	0x00000082


	//----- nvinfo : EIATTR_KPARAM_INFO
	.align		4
.L_41:
        /*0008*/ 	.byte	0x04, 0x17
        /*000a*/ 	.short	(.L_43 - .L_42)
.L_42:
        /*000c*/ 	.word	0x00000000
        /*0010*/ 	.short	0x0003
        /*0012*/ 	.short	0x0014
        /*0014*/ 	.byte	0x00, 0xf0, 0x11, 0x00


	//----- nvinfo : EIATTR_KPARAM_INFO
	.align		4
.L_43:
        /*0018*/ 	.byte	0x04, 0x17
        /*001a*/ 	.short	(.L_45 - .L_44)
.L_44:
        /*001c*/ 	.word	0x00000000
        /*0020*/ 	.short	0x0002
        /*0022*/ 	.short	0x0010
        /*0024*/ 	.byte	0x00, 0xf0, 0x11, 0x00


	//----- nvinfo : EIATTR_KPARAM_INFO
	.align		4
.L_45:
        /*0028*/ 	.byte	0x04, 0x17
        /*002a*/ 	.short	(.L_47 - .L_46)
.L_46:
        /*002c*/ 	.word	0x00000000
        /*0030*/ 	.short	0x0001
        /*0032*/ 	.short	0x0008
        /*0034*/ 	.byte	0x00, 0xf5, 0x21, 0x00


	//----- nvinfo : EIATTR_KPARAM_INFO
	.align		4
.L_47:
        /*0038*/ 	.byte	0x04, 0x17
        /*003a*/ 	.short	(.L_49 - .L_48)
.L_48:
        /*003c*/ 	.word	0x00000000
        /*0040*/ 	.short	0x0000
        /*0042*/ 	.short	0x0000
        /*0044*/ 	.byte	0x00, 0xf5, 0x21, 0x00


	//----- nvinfo : EIATTR_SPARSE_MMA_MASK
	.align		4
.L_49:
        /*0048*/ 	.byte	0x03, 0x50
        /*004a*/ 	.short	0x0000


	//----- nvinfo : EIATTR_MAXREG_COUNT
	.align		4
        /*004c*/ 	.byte	0x03, 0x1b
        /*004e*/ 	.short	0x00ff


	//----- nvinfo : EIATTR_MERCURY_ISA_VERSION
	.align		4
        /*0050*/ 	.byte	0x03, 0x5f
        /*0052*/ 	.short	0x0101


	//----- nvinfo : EIATTR_VRC_CTA_INIT_COUNT
	.align		4
        /*0054*/ 	.byte	0x02, 0x4a
	.zero		1
	.zero		1


	//----- nvinfo : EIATTR_EXIT_INSTR_OFFSETS
	.align		4
        /*0058*/ 	.byte	0x04, 0x1c
        /*005a*/ 	.short	(.L_51 - .L_50)


	//   ....[0]....
.L_50:
        /*005c*/ 	.word	0x000000c0


	//   ....[1]....
        /*0060*/ 	.word	0x00000160


	//----- nvinfo : EIATTR_CBANK_PARAM_SIZE
	.align		4
.L_51:
        /*0064*/ 	.byte	0x03, 0x19
        /*0066*/ 	.short	0x0018


	//----- nvinfo : EIATTR_PARAM_CBANK
	.align		4
        /*0068*/ 	.byte	0x04, 0x0a
        /*006a*/ 	.short	(.L_53 - .L_52)
	.align		4
.L_52:
        /*006c*/ 	.word	index@(.nv.constant0._Z14transposeNaivePfS_ii)
        /*0070*/ 	.short	0x0380
        /*0072*/ 	.short	0x0018


	//----- nvinfo : EIATTR_SW_WAR
	.align		4
.L_53:
        /*0074*/ 	.byte	0x04, 0x36
        /*0076*/ 	.short	(.L_55 - .L_54)
.L_54:
        /*0078*/ 	.word	0x00000008
.L_55:


//--------------------- .nv.info._Z14matrixMulTiledPfS_S_iii --------------------------
	.section	.nv.info._Z14matrixMulTiledPfS_S_iii,"",@"SHT_CUDA_INFO"
	.sectionflags	@""
	.align	4


	//----- nvinfo : EIATTR_CUDA_API_VERSION
	.align		4
        /*0000*/ 	.byte	0x04, 0x37
        /*0002*/ 	.short	(.L_57 - .L_56)
.L_56:
        /*0004*/ 	.word	0x00000082


	//----- nvinfo : EIATTR_KPARAM_INFO
	.align		4
.L_57:
        /*0008*/ 	.byte	0x04, 0x17
        /*000a*/ 	.short	(.L_59 - .L_58)
.L_58:
        /*000c*/ 	.word	0x00000000
        /*0010*/ 	.short	0x0005
        /*0012*/ 	.short	0x0020
        /*0014*/ 	.byte	0x00, 0xf0, 0x11, 0x00


	//----- nvinfo : EIATTR_KPARAM_INFO
	.align		4
.L_59:
        /*0018*/ 	.byte	0x04, 0x17
        /*001a*/ 	.short	(.L_61 - .L_60)
.L_60:
        /*001c*/ 	.word	0x00000000
        /*0020*/ 	.short	0x0004
        /*0022*/ 	.short	0x001c
        /*0024*/ 	.byte	0x00, 0xf0, 0x11, 0x00


	//----- nvinfo : EIATTR_KPARAM_INFO
	.align		4
.L_61:
        /*0028*/ 	.byte	0x04, 0x17
        /*002a*/ 	.short	(.L_63 - .L_62)
.L_62:
        /*002c*/ 	.word	0x00000000
        /*0030*/ 	.short	0x0003
        /*0032*/ 	.short	0x0018
        /*0034*/ 	.byte	0x00, 0xf0, 0x11, 0x00


	//----- nvinfo : EIATTR_KPARAM_INFO
	.align		4
.L_63:
        /*0038*/ 	.byte	0x04, 0x17
        /*003a*/ 	.short	(.L_65 - .L_64)
.L_64:
        /*003c*/ 	.word	0x00000000
        /*0040*/ 	.short	0x0002
        /*0042*/ 	.short	0x0010
        /*0044*/ 	.byte	0x00, 0xf5, 0x21, 0x00


	//----- nvinfo : EIATTR_KPARAM_INFO
	.align		4
.L_65:
        /*0048*/ 	.byte	0x04, 0x17
        /*004a*/ 	.short	(.L_67 - .L_66)
.L_66:
        /*004c*/ 	.word	0x00000000
        /*0050*/ 	.short	0x0001
        /*0052*/ 	.short	0x0008
        /*0054*/ 	.byte	0x00, 0xf5, 0x21, 0x00


	//----- nvinfo : EIATTR_KPARAM_INFO
	.align		4
.L_67:
        /*0058*/ 	.byte	0x04, 0x17
        /*005a*/ 	.short	(.L_69 - .L_68)
.L_68:
        /*005c*/ 	.word	0x00000000
        /*0060*/ 	.short	0x0000
        /*0062*/ 	.short	0x0000
        /*0064*/ 	.byte	0x00, 0xf5, 0x21, 0x00


	//----- nvinfo : EIATTR_SPARSE_MMA_MASK
	.align		4
.L_69:
        /*0068*/ 	.byte	0x03, 0x50
        /*006a*/ 	.short	0x0000


	//----- nvinfo : EIATTR_MAXREG_COUNT
	.align		4
        /*006c*/ 	.byte	0x03, 0x1b
        /*006e*/ 	.short	0x00ff


	//----- nvinfo : EIATTR_NUM_BARRIERS
	.align		4
        /*0070*/ 	.byte	0x02, 0x4c
        /*0072*/ 	.byte	0x01
	.zero		1


	//----- nvinfo : EIATTR_MERCURY_ISA_VERSION
	.align		4
        /*0074*/ 	.byte	0x03, 0x5f
        /*0076*/ 	.short	0x0101


	//----- nvinfo : EIATTR_VRC_CTA_INIT_COUNT
	.align		4
        /*0078*/ 	.byte	0x02, 0x4a
	.zero		1
	.zero		1


	//----- nvinfo : EIATTR_EXIT_INSTR_OFFSETS
	.align		4
        /*007c*/ 	.byte	0x04, 0x1c
        /*007e*/ 	.short	(.L_71 - .L_70)


	//   ....[0]....
.L_70:
        /*0080*/ 	.word	0x000005e0


	//   ....[1]....
        /*0084*/ 	.word	0x00000630


	//----- nvinfo : EIATTR_CBANK_PARAM_SIZE
	.align		4
.L_71:
        /*0088*/ 	.byte	0x03, 0x19
        /*008a*/ 	.short	0x0024


	//----- nvinfo : EIATTR_PARAM_CBANK
	.align		4
        /*008c*/ 	.byte	0x04, 0x0a
        /*008e*/ 	.short	(.L_73 - .L_72)
	.align		4
.L_72:
        /*0090*/ 	.word	index@(.nv.constant0._Z14matrixMulTiledPfS_S_iii)
        /*0094*/ 	.short	0x0380
        /*0096*/ 	.short	0x0024


	//----- nvinfo : EIATTR_SW_WAR
	.align		4
.L_73:
        /*0098*/ 	.byte	0x04, 0x36
        /*009a*/ 	.short	(.L_75 - .L_74)
.L_74:
        /*009c*/ 	.word	0x00000008
.L_75:


//--------------------- .nv.info._Z14matrixMulNaivePfS_S_iii --------------------------
	.section	.nv.info._Z14matrixMulNaivePfS_S_iii,"",@"SHT_CUDA_INFO"
	.sectionflags	@""
	.align	4


	//----- nvinfo : EIATTR_CUDA_API_VERSION
	.align		4
        /*0000*/ 	.byte	0x04, 0x37
        /*0002*/ 	.short	(.L_77 - .L_76)
.L_76:
        /*0004*/ 	.word	0x00000082


	//----- nvinfo : EIATTR_KPARAM_INFO
	.align		4
.L_77:
        /*0008*/ 	.byte	0x04, 0x17
        /*000a*/ 	.short	(.L_79 - .L_78)
.L_78:
        /*000c*/ 	.word	0x00000000
        /*0010*/ 	.short	0x0005
        /*0012*/ 	.short	0x0020
        /*0014*/ 	.byte	0x00, 0xf0, 0x11, 0x00


	//----- nvinfo : EIATTR_KPARAM_INFO
	.align		4
.L_79:
        /*0018*/ 	.byte	0x04, 0x17
        /*001a*/ 	.short	(.L_81 - .L_80)
.L_80:
        /*001c*/ 	.word	0x00000000
        /*0020*/ 	.short	0x0004
        /*0022*/ 	.short	0x001c
        /*0024*/ 	.byte	0x00, 0xf0, 0x11, 0x00


	//----- nvinfo : EIATTR_KPARAM_INFO
	.align		4
.L_81:
        /*0028*/ 	.byte	0x04, 0x17
        /*002a*/ 	.short	(.L_83 - .L_82)
.L_82:
        /*002c*/ 	.word	0x00000000
        /*0030*/ 	.short	0x0003
        /*0032*/ 	.short	0x0018
        /*0034*/ 	.byte	0x00, 0xf0, 0x11, 0x00


	//----- nvinfo : EIATTR_KPARAM_INFO
	.align		4
.L_83:
        /*0038*/ 	.byte	0x04, 0x17
        /*003a*/ 	.short	(.L_85 - .L_84)
.L_84:
        /*003c*/ 	.word	0x00000000
        /*0040*/ 	.short	0x0002
        /*0042*/ 	.short	0x0010
        /*0044*/ 	.byte	0x00, 0xf5, 0x21, 0x00


	//----- nvinfo : EIATTR_KPARAM_INFO
	.align		4
.L_85:
        /*0048*/ 	.byte	0x04, 0x17
        /*004a*/ 	.short	(.L_87 - .L_86)
.L_86:
        /*004c*/ 	.word	0x00000000
        /*0050*/ 	.short	0x0001
        /*0052*/ 	.short	0x0008
        /*0054*/ 	.byte	0x00, 0xf5, 0x21, 0x00


	//----- nvinfo : EIATTR_KPARAM_INFO
	.align		4
.L_87:
        /*0058*/ 	.byte	0x04, 0x17
        /*005a*/ 	.short	(.L_89 - .L_88)
.L_88:
        /*005c*/ 	.word	0x00000000
        /*0060*/ 	.short	0x0000
        /*0062*/ 	.short	0x0000
        /*0064*/ 	.byte	0x00, 0xf5, 0x21, 0x00


	//----- nvinfo : EIATTR_SPARSE_MMA_MASK
	.align		4
.L_89:
        /*0068*/ 	.byte	0x03, 0x50
        /*006a*/ 	.short	0x0000


	//----- nvinfo : EIATTR_MAXREG_COUNT
	.align		4
        /*006c*/ 	.byte	0x03, 0x1b
        /*006e*/ 	.short	0x00ff


	//----- nvinfo : EIATTR_MERCURY_ISA_VERSION
	.align		4
        /*0070*/ 	.byte	0x03, 0x5f
        /*0072*/ 	.short	0x0101


	//----- nvinfo : EIATTR_VRC_CTA_INIT_COUNT
	.align		4
        /*0074*/ 	.byte	0x02, 0x4a
	.zero		1
	.zero		1


	//----- nvinfo : EIATTR_EXIT_INSTR_OFFSETS
	.align		4
        /*0078*/ 	.byte	0x04, 0x1c
        /*007a*/ 	.short	(.L_91 - .L_90)


	//   ....[0]....
.L_90:
        /*007c*/ 	.word	0x000000d0


	//   ....[1]....
        /*0080*/ 	.word	0x000008f0


	//----- nvinfo : EIATTR_CBANK_PARAM_SIZE
	.align		4
.L_91:
        /*0084*/ 	.byte	0x03, 0x19
        /*0086*/ 	.short	0x0024


	//----- nvinfo : EIATTR_PARAM_CBANK
	.align		4
        /*0088*/ 	.byte	0x04, 0x0a
        /*008a*/ 	.short	(.L_93 - .L_92)
	.align		4
.L_92:
        /*008c*/ 	.word	index@(.nv.constant0._Z14matrixMulNaivePfS_S_iii)
        /*0090*/ 	.short	0x0380
        /*0092*/ 	.short	0x0024


	//----- nvinfo : EIATTR_SW_WAR
	.align		4
.L_93:
        /*0094*/ 	.byte	0x04, 0x36
        /*0096*/ 	.short	(.L_95 - .L_94)
.L_94:
        /*0098*/ 	.word	0x00000008
.L_95:


//--------------------- .nv.callgraph             --------------------------
	.section	.nv.callgraph,"",@"SHT_CUDA_CALLGRAPH"
	.align	4
	.sectionentsize	8
	.align		4
        /*0000*/ 	.word	0x00000000
	.align		4
        /*0004*/ 	.word	0xffffffff
	.align		4
        /*0008*/ 	.word	0x00000000
	.align		4
        /*000c*/ 	.word	0xfffffffe
	.align		4
        /*0010*/ 	.word	0x00000000
	.align		4
        /*0014*/ 	.word	0xfffffffd
	.align		4
        /*0018*/ 	.word	0x00000000
	.align		4
        /*001c*/ 	.word	0xfffffffc


//--------------------- .text._Z18transposeOptimizedPfS_ii --------------------------
	.section	.text._Z18transposeOptimizedPfS_ii,"ax",@progbits
	.align	128
        .global         _Z18transposeOptimizedPfS_ii
        .type           _Z18transposeOptimizedPfS_ii,@function
        .size           _Z18transposeOptimizedPfS_ii,(.L_x_10 - _Z18transposeOptimizedPfS_ii)
        .other          _Z18transposeOptimizedPfS_ii,@"STO_CUDA_ENTRY STV_DEFAULT"
_Z18transposeOptimizedPfS_ii:
.text._Z18transposeOptimizedPfS_ii:
[----:B------:R-:W-:Y:S01]  /*0000*/  LDC R1, c[0x0][0x37c] ;  /* 0x0000df00ff017b82 */ /* 0x000fe20000000800 */
[----:B------:R-:W0:Y:S01]  /*0010*/  S2R R8, SR_TID.Y ;  /* 0x0000000000087919 */ /* 0x000e220000002200 */
[----:B------:R-:W1:Y:S01]  /*0020*/  LDCU.64 UR6, c[0x0][0x390] ;  /* 0x00007200ff0677ac */ /* 0x000e620008000a00 */
[----:B------:R-:W0:Y:S01]  /*0030*/  S2R R9, SR_CTAID.Y ;  /* 0x0000000000097919 */ /* 0x000e220000002600 */
[----:B------:R-:W2:Y:S01]  /*0040*/  LDCU.64 UR4, c[0x0][0x358] ;  /* 0x00006b00ff0477ac */ /* 0x000ea20008000a00 */
[----:B------:R-:W3:Y:S01]  /*0050*/  S2R R7, SR_CTAID.X ;  /* 0x0000000000077919 */ /* 0x000ee20000002500 */
[----:B------:R-:W3:Y:S01]  /*0060*/  S2R R6, SR_TID.X ;  /* 0x0000000000067919 */ /* 0x000ee20000002100 */
[----:B0-----:R-:W-:-:S05]  /*0070*/  IMAD R5, R9, 0x10, R8 ;  /* 0x0000001009057824 */ /* 0x001fca00078e0208 */
[----:B-1----:R-:W-:Y:S01]  /*0080*/  ISETP.GE.AND P0, PT, R5, UR7, PT ;  /* 0x0000000705007c0c */ /* 0x002fe2000bf06270 */
[----:B---3--:R-:W-:-:S05]  /*0090*/  IMAD R0, R7, 0x10, R6 ;  /* 0x0000001007007824 */ /* 0x008fca00078e0206 */
[----:B------:R-:W-:-:S13]  /*00a0*/  ISETP.GE.OR P0, PT, R0, UR6, P0 ;  /* 0x0000000600007c0c */ /* 0x000fda0008706670 */
[----:B------:R-:W0:Y:S01]  /*00b0*/  @!P0 LDC.64 R2, c[0x0][0x380] ;  /* 0x0000e000ff028b82 */ /* 0x000e220000000a00 */
[----:B------:R-:W-:-:S04]  /*00c0*/  @!P0 IMAD R5, R5, UR6, R0 ;  /* 0x0000000605058c24 */ /* 0x000fc8000f8e0200 */
[----:B0-----:R-:W-:-:S06]  /*00d0*/  @!P0 IMAD.WIDE R2, R5, 0x4, R2 ;  /* 0x0000000405028825 */ /* 0x001fcc00078e0202 */
[----:B--2---:R-:W2:Y:S01]  /*00e0*/  @!P0 LDG.E R2, desc[UR4][R2.64] ;  /* 0x0000000402028981 */ /* 0x004ea2000c1e1900 */
[----:B------:R-:W-:Y:S01]  /*00f0*/  @!P0 MOV R0, 0x400 ;  /* 0x0000040000008802 */ /* 0x000fe20000000f00 */
[----:B------:R-:W-:Y:S01]  /*0100*/  IMAD R7, R7, 0x10, R8 ;  /* 0x0000001007077824 */ /* 0x000fe200078e0208 */
[----:B------:R-:W-:Y:S01]  /*0110*/  LEA R4, R9, R6, 0x4 ;  /* 0x0000000609047211 */ /* 0x000fe200078e20ff */
[----:B------:R-:W0:Y:S03]  /*0120*/  @!P0 S2R R5, SR_CgaCtaId ;  /* 0x0000000000058919 */ /* 0x000e260000008800 */
[----:B------:R-:W-:-:S04]  /*0130*/  ISETP.GE.AND P1, PT, R4, UR7, PT ;  /* 0x0000000704007c0c */ /* 0x000fc8000bf26270 */
[----:B------:R-:W-:Y:S02]  /*0140*/  ISETP.GE.OR P1, PT, R7, UR6, P1 ;  /* 0x0000000607007c0c */ /* 0x000fe40008f26670 */
[----:B0-----:R-:W-:-:S05]  /*0150*/  @!P0 LEA R0, R5, R0, 0x18 ;  /* 0x0000000005008211 */ /* 0x001fca00078ec0ff */
[----:B------:R-:W-:-:S05]  /*0160*/  @!P0 IMAD R0, R8, 0x44, R0 ;  /* 0x0000004408008824 */ /* 0x000fca00078e0200 */
[----:B------:R-:W-:-:S05]  /*0170*/  @!P0 LEA R5, R6, R0, 0x2 ;  /* 0x0000000006058211 */ /* 0x000fca00078e10ff */
[----:B--2---:R0:W-:Y:S01]  /*0180*/  @!P0 STS [R5], R2 ;  /* 0x0000000205008388 */ /* 0x0041e20000000800 */
[----:B------:R-:W-:Y:S06]  /*0190*/  BAR.SYNC.DEFER_BLOCKING 0x0 ;  /* 0x0000000000007b1d */ /* 0x000fec0000010000 */
[----:B------:R-:W-:Y:S05]  /*01a0*/  @P1 EXIT ;  /* 0x000000000000194d */ /* 0x000fea0003800000 */
[----:B------:R-:W1:Y:S01]  /*01b0*/  S2R R3, SR_CgaCtaId ;  /* 0x0000000000037919 */ /* 0x000e620000008800 */
[----:B------:R-:W-:Y:S01]  /*01c0*/  MOV R0, 0x400 ;  /* 0x0000040000007802 */ /* 0x000fe20000000f00 */
[----:B------:R-:W-:-:S03]  /*01d0*/  IMAD R7, R7, UR7, R4 ;  /* 0x0000000707077c24 */ /* 0x000fc6000f8e0204 */
[----:B-1----:R-:W-:-:S05]  /*01e0*/  LEA R3, R3, R0, 0x18 ;  /* 0x0000000003037211 */ /* 0x002fca00078ec0ff */
[----:B------:R-:W-:Y:S02]  /*01f0*/  IMAD R0, R6, 0x44, R3 ;  /* 0x0000004406007824 */ /* 0x000fe400078e0203 */
[----:B0-----:R-:W0:Y:S02]  /*0200*/  LDC.64 R2, c[0x0][0x388] ;  /* 0x0000e200ff027b82 */ /* 0x001e240000000a00 */
[----:B------:R-:W-:-:S05]  /*0210*/  IMAD R0, R8, 0x4, R0 ;  /* 0x0000000408007824 */ /* 0x000fca00078e0200 */
[----:B------:R-:W1:Y:S01]  /*0220*/  LDS R5, [R0] ;  /* 0x0000000000057984 */ /* 0x000e620000000800 */
[----:B0-----:R-:W-:-:S05]  /*0230*/  IMAD.WIDE R2, R7, 0x4, R2 ;  /* 0x0000000407027825 */ /* 0x001fca00078e0202 */
[----:B-1----:R-:W-:Y:S01]  /*0240*/  STG.E desc[UR4][R2.64], R5 ;  /* 0x0000000502007986 */ /* 0x002fe2000c101904 */
[----:B------:R-:W-:Y:S05]  /*0250*/  EXIT ;  /* 0x000000000000794d */ /* 0x000fea0003800000 */
.L_x_0:
[----:B------:R-:W-:-:S00]  /*0260*/  BRA `(.L_x_0) ;  /* 0xfffffffc00fc7947 */ /* 0x000fc0000383ffff */
[----:B------:R-:W-:-:S00]  /*0270*/  NOP ;  /* 0x0000000000007918 */ /* 0x000fc00000000000 */
        /* <DEDUP_REMOVED lines=8> */
.L_x_10:


//--------------------- .text._Z14transposeNaivePfS_ii --------------------------
	.section	.text._Z14transposeNaivePfS_ii,"ax",@progbits
	.align	128
        .global         _Z14transposeNaivePfS_ii
        .type           _Z14transposeNaivePfS_ii,@function
        .size           _Z14transposeNaivePfS_ii,(.L_x_11 - _Z14transposeNaivePfS_ii)
        .other          _Z14transposeNaivePfS_ii,@"STO_CUDA_ENTRY STV_DEFAULT"
_Z14transposeNaivePfS_ii:
.text._Z14transposeNaivePfS_ii:
[----:B------:R-:W-:Y:S01]  /*0000*/  LDC R1, c[0x0][0x37c] ;  /* 0x0000df00ff017b82 */ /* 0x000fe20000000800 */
[----:B------:R-:W0:Y:S07]  /*0010*/  S2R R2, SR_TID.Y ;  /* 0x0000000000027919 */ /* 0x000e2e0000002200 */
[----:B------:R-:W1:Y:S01]  /*0020*/  LDC R0, c[0x0][0x360] ;  /* 0x0000d800ff007b82 */ /* 0x000e620000000800 */
[----:B------:R-:W2:Y:S01]  /*0030*/  LDCU.64 UR6, c[0x0][0x390] ;  /* 0x00007200ff0677ac */ /* 0x000ea20008000a00 */
[----:B------:R-:W1:Y:S06]  /*0040*/  S2R R3, SR_TID.X ;  /* 0x0000000000037919 */ /* 0x000e6c0000002100 */
[----:B------:R-:W0:Y:S08]  /*0050*/  S2UR UR5, SR_CTAID.Y ;  /* 0x00000000000579c3 */ /* 0x000e300000002600 */
[----:B------:R-:W0:Y:S08]  /*0060*/  LDC R7, c[0x0][0x364] ;  /* 0x0000d900ff077b82 */ /* 0x000e300000000800 */
[----:B------:R-:W1:Y:S01]  /*0070*/  S2UR UR4, SR_CTAID.X ;  /* 0x00000000000479c3 */ /* 0x000e620000002500 */
[----:B0-----:R-:W-:-:S05]  /*0080*/  IMAD R7, R7, UR5, R2 ;  /* 0x0000000507077c24 */ /* 0x001fca000f8e0202 */
[----:B--2---:R-:W-:Y:S01]  /*0090*/  ISETP.GE.AND P0, PT, R7, UR7, PT ;  /* 0x0000000707007c0c */ /* 0x004fe2000bf06270 */
[----:B-1----:R-:W-:-:S05]  /*00a0*/  IMAD R0, R0, UR4, R3 ;  /* 0x0000000400007c24 */ /* 0x002fca000f8e0203 */
[----:B------:R-:W-:-:S13]  /*00b0*/  ISETP.GE.OR P0, PT, R0, UR6, P0 ;  /* 0x0000000600007c0c */ /* 0x000fda0008706670 */
[----:B------:R-:W-:Y:S05]  /*00c0*/  @P0 EXIT ;  /* 0x000000000000094d */ /* 0x000fea0003800000 */
[----:B------:R-:W0:Y:S01]  /*00d0*/  LDC.64 R2, c[0x0][0x380] ;  /* 0x0000e000ff027b82 */ /* 0x000e220000000a00 */
[----:B------:R-:W1:Y:S01]  /*00e0*/  LDCU.64 UR4, c[0x0][0x358] ;  /* 0x00006b00ff0477ac */ /* 0x000e620008000a00 */
[----:B------:R-:W-:-:S04]  /*00f0*/  IMAD R5, R7, UR6, R0 ;  /* 0x0000000607057c24 */ /* 0x000fc8000f8e0200 */
[----:B0-----:R-:W-:Y:S02]  /*0100*/  IMAD.WIDE R2, R5, 0x4, R2 ;  /* 0x0000000405027825 */ /* 0x001fe400078e0202 */
[----:B------:R-:W0:Y:S04]  /*0110*/  LDC.64 R4, c[0x0][0x388] ;  /* 0x0000e200ff047b82 */ /* 0x000e280000000a00 */
[----:B-1----:R-:W2:Y:S01]  /*0120*/  LDG.E R3, desc[UR4][R2.64] ;  /* 0x0000000402037981 */ /* 0x002ea2000c1e1900 */
[----:B------:R-:W-:-:S04]  /*0130*/  IMAD R7, R0, UR7, R7 ;  /* 0x0000000700077c24 */ /* 0x000fc8000f8e0207 */
[----:B0-----:R-:W-:-:S05]  /*0140*/  IMAD.WIDE R4, R7, 0x4, R4 ;  /* 0x0000000407047825 */ /* 0x001fca00078e0204 */
[----:B--2---:R-:W-:Y:S01]  /*0150*/  STG.E desc[UR4][R4.64], R3 ;  /* 0x0000000304007986 */ /* 0x004fe2000c101904 */
[----:B------:R-:W-:Y:S05]  /*0160*/  EXIT ;  /* 0x000000000000794d */ /* 0x000fea0003800000 */
.L_x_1:
        /* <DEDUP_REMOVED lines=9> */
.L_x_11:


//--------------------- .text._Z14matrixMulTiledPfS_S_iii --------------------------
	.section	.text._Z14matrixMulTiledPfS_S_iii,"ax",@progbits
	.align	128
        .global         _Z14matrixMulTiledPfS_S_iii
        .type           _Z14matrixMulTiledPfS_S_iii,@function
        .size           _Z14matrixMulTiledPfS_S_iii,(.L_x_12 - _Z14matrixMulTiledPfS_S_iii)
        .other          _Z14matrixMulTiledPfS_S_iii,@"STO_CUDA_ENTRY STV_DEFAULT"
_Z14matrixMulTiledPfS_S_iii:
.text._Z14matrixMulTiledPfS_S_iii:
[----:B------:R-:W-:Y:S01]  /*0000*/  LDC R1, c[0x0][0x37c] ;  /* 0x0000df00ff017b82 */ /* 0x000fe20000000800 */
[----:B------:R-:W0:Y:S01]  /*0010*/  S2R R12, SR_CTAID.Y ;  /* 0x00000000000c7919 */ /* 0x000e220000002600 */
[----:B------:R-:W1:Y:S01]  /*0020*/  LDCU UR10, c[0x0][0x39c] ;  /* 0x00007380ff0a77ac */ /* 0x000e620008000800 */
[----:B------:R-:W-:Y:S01]  /*0030*/  HFMA2 R23, -RZ, RZ, 0, 0 ;  /* 0x00000000ff177431 */ /* 0x000fe200000001ff */
[----:B------:R-:W0:Y:S01]  /*0040*/  S2R R0, SR_TID.Y ;  /* 0x0000000000007919 */ /* 0x000e220000002200 */
[----:B------:R-:W2:Y:S01]  /*0050*/  LDCU UR14, c[0x0][0x3a0] ;  /* 0x00007400ff0e77ac */ /* 0x000ea20008000800 */
[----:B------:R-:W3:Y:S01]  /*0060*/  S2R R5, SR_CTAID.X ;  /* 0x0000000000057919 */ /* 0x000ee20000002500 */
[----:B------:R-:W4:Y:S01]  /*0070*/  LDCU.64 UR8, c[0x0][0x358] ;  /* 0x00006b00ff0877ac */ /* 0x000f220008000a00 */
[----:B------:R-:W3:Y:S01]  /*0080*/  S2R R21, SR_TID.X ;  /* 0x0000000000157919 */ /* 0x000ee20000002100 */
[----:B-1----:R-:W-:Y:S01]  /*0090*/  UISETP.GE.AND UP0, UPT, UR10, 0x1, UPT ;  /* 0x000000010a00788c */ /* 0x002fe2000bf06270 */
[----:B0-----:R-:W-:-:S02]  /*00a0*/  LEA R12, R12, R0, 0x4 ;  /* 0x000000000c0c7211 */ /* 0x001fc400078e20ff */
[----:B---3--:R-:W-:-:S06]  /*00b0*/  LEA R13, R5, R21, 0x4 ;  /* 0x00000015050d7211 */ /* 0x008fcc00078e20ff */
[----:B--2-4-:R-:W-:Y:S05]  /*00c0*/  BRA.U !UP0, `(.L_x_2) ;  /* 0x0000000508387547 */ /* 0x014fea000b800000 */
[----:B------:R-:W0:Y:S01]  /*00d0*/  S2UR UR7, SR_CgaCtaId ;  /* 0x00000000000779c3 */ /* 0x000e220000008800 */
[----:B------:R-:W1:Y:S01]  /*00e0*/  LDCU UR11, c[0x0][0x3a0] ;  /* 0x00007400ff0b77ac */ /* 0x000e620008000800 */
[----:B------:R-:W-:Y:S01]  /*00f0*/  MOV R23, RZ ;  /* 0x000000ff00177202 */ /* 0x000fe20000000f00 */
[----:B------:R-:W-:Y:S01]  /*0100*/  IMAD R15, R12, UR10, R21 ;  /* 0x0000000a0c0f7c24 */ /* 0x000fe2000f8e0215 */
[----:B------:R-:W-:Y:S01]  /*0110*/  UMOV UR5, 0x400 ;  /* 0x0000040000057882 */ /* 0x000fe20000000000 */
[----:B------:R-:W-:-:S03]  /*0120*/  UIADD3 UR4, UPT, UPT, UR10, 0xf, URZ ;  /* 0x0000000f0a047890 */ /* 0x000fc6000fffe0ff */
[----:B------:R-:W2:Y:S01]  /*0130*/  LDC R16, c[0x0][0x3a0] ;  /* 0x0000e800ff107b82 */ /* 0x000ea20000000800 */
[----:B------:R-:W-:Y:S02]  /*0140*/  UIADD3 UR6, UPT, UPT, UR5, 0x400, URZ ;  /* 0x0000040005067890 */ /* 0x000fe4000fffe0ff */
[----:B------:R-:W-:Y:S01]  /*0150*/  USHF.R.U32.HI UR4, URZ, 0x4, UR4 ;  /* 0x00000004ff047899 */ /* 0x000fe20008011604 */
[----:B------:R-:W3:Y:S04]  /*0160*/  LDCU.64 UR12, c[0x0][0x398] ;  /* 0x00007300ff0c77ac */ /* 0x000ee80008000a00 */
[----:B------:R-:W4:Y:S01]  /*0170*/  LDC.64 R2, c[0x0][0x380] ;  /* 0x0000e000ff027b82 */ /* 0x000f220000000a00 */
[----:B------:R-:W-:Y:S01]  /*0180*/  UIADD3 UR4, UPT, UPT, -UR4, URZ, URZ ;  /* 0x000000ff04047290 */ /* 0x000fe2000fffe1ff */
[----:B-1----:R-:W-:Y:S01]  /*0190*/  IMAD R14, R0, UR11, R21 ;  /* 0x0000000b000e7c24 */ /* 0x002fe2000f8e0215 */
[----:B0-----:R-:W-:-:S04]  /*01a0*/  ULEA UR5, UR7, UR5, 0x18 ;  /* 0x0000000507057291 */ /* 0x001fc8000f8ec0ff */
[----:B------:R-:W-:Y:S01]  /*01b0*/  LEA R14, R5, R14, 0x4 ;  /* 0x0000000e050e7211 */ /* 0x000fe200078e20ff */
[----:B------:R-:W-:Y:S01]  /*01c0*/  ULEA UR6, UR7, UR6, 0x18 ;  /* 0x0000000607067291 */ /* 0x000fe2000f8ec0ff */
[----:B------:R-:W-:-:S05]  /*01d0*/  LEA R18, R0, UR5, 0x6 ;  /* 0x0000000500127c11 */ /* 0x000fca000f8e30ff */
[C---:B------:R-:W-:Y:S02]  /*01e0*/  LEA R19, R21.reuse, UR6, 0x2 ;  /* 0x0000000615137c11 */ /* 0x040fe4000f8e10ff */
[----:B------:R-:W-:Y:S02]  /*01f0*/  LEA R20, R21, R18, 0x2 ;  /* 0x0000001215147211 */ /* 0x000fe400078e10ff */
[----:B---3--:R-:W-:-:S07]  /*0200*/  LEA R17, R0, R19, 0x6 ;  /* 0x0000001300117211 */ /* 0x008fce00078e30ff */
.L_x_3:
[----:B------:R-:W-:Y:S01]  /*0210*/  ISETP.GE.AND P0, PT, R0, UR13, PT ;  /* 0x0000000d00007c0c */ /* 0x000fe2000bf06270 */
[----:B------:R-:W-:Y:S01]  /*0220*/  HFMA2 R22, -RZ, RZ, 0, 0 ;  /* 0x00000000ff167431 */ /* 0x000fe200000001ff */
[----:B------:R-:W-:Y:S01]  /*0230*/  ISETP.GE.AND P1, PT, R21, UR13, PT ;  /* 0x0000000d15007c0c */ /* 0x000fe2000bf26270 */
[----:B----4-:R-:W-:Y:S01]  /*0240*/  IMAD.WIDE R4, R15, 0x4, R2 ;  /* 0x000000040f047825 */ /* 0x010fe200078e0202 */
[----:B--2---:R-:W-:Y:S02]  /*0250*/  ISETP.GE.OR P0, PT, R13, R16, P0 ;  /* 0x000000100d00720c */ /* 0x004fe40000706670 */
[----:B------:R-:W-:Y:S02]  /*0260*/  ISETP.GE.OR P1, PT, R12, UR12, P1 ;  /* 0x0000000c0c007c0c */ /* 0x000fe40008f26670 */
[----:B------:R-:W-:-:S09]  /*0270*/  MOV R27, RZ ;  /* 0x000000ff001b7202 */ /* 0x000fd20000000f00 */
[----:B------:R-:W0:Y:S02]  /*0280*/  @!P0 LDC.64 R6, c[0x0][0x388] ;  /* 0x0000e200ff068b82 */ /* 0x000e240000000a00 */
[----:B------:R-:W2:Y:S01]  /*0290*/  @!P1 LDG.E R27, desc[UR8][R4.64] ;  /* 0x00000008041b9981 */ /* 0x000ea2000c1e1900 */
[----:B0-----:R-:W-:-:S05]  /*02a0*/  @!P0 IMAD.WIDE R6, R14, 0x4, R6 ;  /* 0x000000040e068825 */ /* 0x001fca00078e0206 */
[----:B------:R-:W3:Y:S01]  /*02b0*/  @!P0 LDG.E R22, desc[UR8][R6.64] ;  /* 0x0000000806168981 */ /* 0x000ee2000c1e1900 */
[----:B------:R-:W-:-:S04]  /*02c0*/  UIADD3 UR4, UPT, UPT, UR4, 0x1, URZ ;  /* 0x0000000104047890 */ /* 0x000fc8000fffe0ff */
[----:B------:R-:W-:Y:S01]  /*02d0*/  UISETP.NE.AND UP0, UPT, UR4, URZ, UPT ;  /* 0x000000ff0400728c */ /* 0x000fe2000bf05270 */
[----:B------:R-:W-:Y:S02]  /*02e0*/  IADD3 R0, PT, PT, R0, 0x10, RZ ;  /* 0x0000001000007810 */ /* 0x000fe40007ffe0ff */
[----:B------:R-:W-:Y:S02]  /*02f0*/  IADD3 R15, PT, PT, R15, 0x10, RZ ;  /* 0x000000100f0f7810 */ /* 0x000fe40007ffe0ff */
[----:B------:R-:W-:Y:S02]  /*0300*/  IADD3 R21, PT, PT, R21, 0x10, RZ ;  /* 0x0000001015157810 */ /* 0x000fe40007ffe0ff */
[----:B------:R-:W-:Y:S01]  /*0310*/  LEA R14, R16, R14, 0x4 ;  /* 0x0000000e100e7211 */ /* 0x000fe200078e20ff */
[----:B--2---:R-:W-:Y:S04]  /*0320*/  STS [R20], R27 ;  /* 0x0000001b14007388 */ /* 0x004fe80000000800 */
[----:B---3--:R-:W-:Y:S01]  /*0330*/  STS [R17], R22 ;  /* 0x0000001611007388 */ /* 0x008fe20000000800 */
[----:B------:R-:W-:Y:S06]  /*0340*/  BAR.SYNC.DEFER_BLOCKING 0x0 ;  /* 0x0000000000007b1d */ /* 0x000fec0000010000 */
[----:B------:R-:W-:Y:S04]  /*0350*/  LDS R26, [R19] ;  /* 0x00000000131a7984 */ /* 0x000fe80000000800 */
[----:B------:R-:W0:Y:S04]  /*0360*/  LDS.128 R8, [R18] ;  /* 0x0000000012087984 */ /* 0x000e280000000c00 */
[----:B------:R-:W1:Y:S04]  /*0370*/  LDS R29, [R19+0x40] ;  /* 0x00004000131d7984 */ /* 0x000e680000000800 */
[----:B------:R-:W2:Y:S04]  /*0380*/  LDS R25, [R19+0x80] ;  /* 0x0000800013197984 */ /* 0x000ea80000000800 */
[----:B------:R-:W3:Y:S04]  /*0390*/  LDS R24, [R19+0xc0] ;  /* 0x0000c00013187984 */ /* 0x000ee80000000800 */
[----:B------:R-:W-:Y:S04]  /*03a0*/  LDS.128 R4, [R18+0x10] ;  /* 0x0000100012047984 */ /* 0x000fe80000000c00 */
[----:B------:R-:W-:Y:S04]  /*03b0*/  LDS R22, [R19+0x140] ;  /* 0x0001400013167984 */ /* 0x000fe80000000800 */
[----:B------:R-:W-:Y:S01]  /*03c0*/  LDS R27, [R19+0x200] ;  /* 0x00020000131b7984 */ /* 0x000fe20000000800 */
[----:B0-----:R-:W-:-:S03]  /*03d0*/  FFMA R8, R8, R26, R23 ;  /* 0x0000001a08087223 */ /* 0x001fc60000000017 */
[----:B------:R-:W0:Y:S01]  /*03e0*/  LDS R23, [R19+0x100] ;  /* 0x0001000013177984 */ /* 0x000e220000000800 */
[----:B-1----:R-:W-:-:S03]  /*03f0*/  FFMA R8, R29, R9, R8 ;  /* 0x000000091d087223 */ /* 0x002fc60000000008 */
[----:B------:R-:W-:Y:S01]  /*0400*/  LDS R26, [R19+0x1c0] ;  /* 0x0001c000131a7984 */ /* 0x000fe20000000800 */
[----:B--2---:R-:W-:-:S03]  /*0410*/  FFMA R9, R25, R10, R8 ;  /* 0x0000000a19097223 */ /* 0x004fc60000000008 */
[----:B------:R-:W1:Y:S01]  /*0420*/  LDS R25, [R19+0x180] ;  /* 0x0001800013197984 */ /* 0x000e620000000800 */
[----:B---3--:R-:W-:-:S03]  /*0430*/  FFMA R9, R24, R11, R9 ;  /* 0x0000000b18097223 */ /* 0x008fc60000000009 */
[----:B------:R-:W-:Y:S01]  /*0440*/  LDS R24, [R19+0x240] ;  /* 0x0002400013187984 */ /* 0x000fe20000000800 */
[----:B0-----:R-:W-:-:S03]  /*0450*/  FFMA R23, R4, R23, R9 ;  /* 0x0000001704177223 */ /* 0x001fc60000000009 */
[----:B------:R-:W0:Y:S01]  /*0460*/  LDS.128 R8, [R18+0x20] ;  /* 0x0000200012087984 */ /* 0x000e220000000c00 */
[----:B------:R-:W-:-:S03]  /*0470*/  FFMA R22, R22, R5, R23 ;  /* 0x0000000516167223 */ /* 0x000fc60000000017 */
[----:B------:R-:W2:Y:S01]  /*0480*/  LDS R23, [R19+0x280] ;  /* 0x0002800013177984 */ /* 0x000ea20000000800 */
[----:B-1----:R-:W-:-:S03]  /*0490*/  FFMA R25, R25, R6, R22 ;  /* 0x0000000619197223 */ /* 0x002fc60000000016 */
[----:B------:R-:W1:Y:S01]  /*04a0*/  LDS R22, [R19+0x2c0] ;  /* 0x0002c00013167984 */ /* 0x000e620000000800 */
[----:B------:R-:W-:-:S03]  /*04b0*/  FFMA R7, R26, R7, R25 ;  /* 0x000000071a077223 */ /* 0x000fc60000000019 */
[----:B------:R-:W-:Y:S01]  /*04c0*/  LDS R25, [R19+0x300] ;  /* 0x0003000013197984 */ /* 0x000fe20000000800 */
[----:B0-----:R-:W-:-:S03]  /*04d0*/  FFMA R27, R8, R27, R7 ;  /* 0x0000001b081b7223 */ /* 0x001fc60000000007 */
[----:B------:R-:W0:Y:S01]  /*04e0*/  LDS.128 R4, [R18+0x30] ;  /* 0x0000300012047984 */ /* 0x000e220000000c00 */
[----:B------:R-:W-:-:S03]  /*04f0*/  FFMA R24, R24, R9, R27 ;  /* 0x0000000918187223 */ /* 0x000fc6000000001b */
[----:B------:R-:W3:Y:S04]  /*0500*/  LDS R27, [R19+0x340] ;  /* 0x00034000131b7984 */ /* 0x000ee80000000800 */
[----:B------:R-:W4:Y:S04]  /*0510*/  LDS R9, [R19+0x380] ;  /* 0x0003800013097984 */ /* 0x000f280000000800 */
[----:B------:R-:W5:Y:S01]  /*0520*/  LDS R8, [R19+0x3c0] ;  /* 0x0003c00013087984 */ /* 0x000f620000000800 */
[----:B--2---:R-:W-:-:S04]  /*0530*/  FFMA R23, R23, R10, R24 ;  /* 0x0000000a17177223 */ /* 0x004fc80000000018 */
[----:B-1----:R-:W-:-:S04]  /*0540*/  FFMA R11, R22, R11, R23 ;  /* 0x0000000b160b7223 */ /* 0x002fc80000000017 */
[----:B0-----:R-:W-:-:S04]  /*0550*/  FFMA R4, R4, R25, R11 ;  /* 0x0000001904047223 */ /* 0x001fc8000000000b */
[----:B---3--:R-:W-:-:S04]  /*0560*/  FFMA R4, R27, R5, R4 ;  /* 0x000000051b047223 */ /* 0x008fc80000000004 */
[----:B----4-:R-:W-:-:S04]  /*0570*/  FFMA R9, R9, R6, R4 ;  /* 0x0000000609097223 */ /* 0x010fc80000000004 */
[----:B-----5:R-:W-:Y:S01]  /*0580*/  FFMA R23, R8, R7, R9 ;  /* 0x0000000708177223 */ /* 0x020fe20000000009 */
[----:B------:R-:W-:Y:S06]  /*0590*/  BAR.SYNC.DEFER_BLOCKING 0x0 ;  /* 0x0000000000007b1d */ /* 0x000fec0000010000 */
[----:B------:R-:W-:Y:S05]  /*05a0*/  BRA.U UP0, `(.L_x_3) ;  /* 0xfffffffd00187547 */ /* 0x000fea000b83ffff */
.L_x_2:
[----:B------:R-:W0:Y:S01]  /*05b0*/  LDCU UR4, c[0x0][0x398] ;  /* 0x00007300ff0477ac */ /* 0x000e220008000800 */
[----:B------:R-:W-:-:S04]  /*05c0*/  ISETP.GE.AND P0, PT, R13, UR14, PT ;  /* 0x0000000e0d007c0c */ /* 0x000fc8000bf06270 */
[----:B0-----:R-:W-:-:S13]  /*05d0*/  ISETP.GE.OR P0, PT, R12, UR4, P0 ;  /* 0x000000040c007c0c */ /* 0x001fda0008706670 */
[----:B------:R-:W-:Y:S05]  /*05e0*/  @P0 EXIT ;  /* 0x000000000000094d */ /* 0x000fea0003800000 */
[----:B------:R-:W0:Y:S01]  /*05f0*/  LDC.64 R2, c[0x0][0x390] ;  /* 0x0000e400ff027b82 */ /* 0x000e220000000a00 */
[----:B------:R-:W-:-:S04]  /*0600*/  IMAD R13, R12, UR14, R13 ;  /* 0x0000000e0c0d7c24 */ /* 0x000fc8000f8e020d */
[----:B0-----:R-:W-:-:S05]  /*0610*/  IMAD.WIDE R2, R13, 0x4, R2 ;  /* 0x000000040d027825 */ /* 0x001fca00078e0202 */
[----:B------:R-:W-:Y:S01]  /*0620*/  STG.E desc[UR8][R2.64], R23 ;  /* 0x0000001702007986 */ /* 0x000fe2000c101908 */
[----:B------:R-:W-:Y:S05]  /*0630*/  EXIT ;  /* 0x000000000000794d */ /* 0x000fea0003800000 */
.L_x_4:
        /* <DEDUP_REMOVED lines=12> */
.L_x_12:


//--------------------- .text._Z14matrixMulNaivePfS_S_iii --------------------------
	.section	.text._Z14matrixMulNaivePfS_S_iii,"ax",@progbits
	.align	128
        .global         _Z14matrixMulNaivePfS_S_iii
        .type           _Z14matrixMulNaivePfS_S_iii,@function
        .size           _Z14matrixMulNaivePfS_S_iii,(.L_x_13 - _Z14matrixMulNaivePfS_S_iii)
        .other          _Z14matrixMulNaivePfS_S_iii,@"STO_CUDA_ENTRY STV_DEFAULT"
_Z14matrixMulNaivePfS_S_iii:
.text._Z14matrixMulNaivePfS_S_iii:
[----:B------:R-:W-:Y:S01]  /*0000*/  LDC R1, c[0x0][0x37c] ;  /* 0x0000df00ff017b82 */ /* 0x000fe20000000800 */
[----:B------:R-:W0:Y:S07]  /*0010*/  S2R R5, SR_TID.X ;  /* 0x0000000000057919 */ /* 0x000e2e0000002100 */
[----:B------:R-:W1:Y:S01]  /*0020*/  LDC R16, c[0x0][0x364] ;  /* 0x0000d900ff107b82 */ /* 0x000e620000000800 */
[----:B------:R-:W2:Y:S01]  /*0030*/  LDCU UR6, c[0x0][0x398] ;  /* 0x00007300ff0677ac */ /* 0x000ea20008000800 */
[----:B------:R-:W1:Y:S06]  /*0040*/  S2R R3, SR_TID.Y ;  /* 0x0000000000037919 */ /* 0x000e6c0000002200 */
[----:B------:R-:W0:Y:S08]  /*0050*/  S2UR UR5, SR_CTAID.X ;  /* 0x00000000000579c3 */ /* 0x000e300000002500 */
[----:B------:R-:W0:Y:S08]  /*0060*/  LDC R0, c[0x0][0x360] ;  /* 0x0000d800ff007b82 */ /* 0x000e300000000800 */
[----:B------:R-:W1:Y:S08]  /*0070*/  S2UR UR4, SR_CTAID.Y ;  /* 0x00000000000479c3 */ /* 0x000e700000002600 */
[----:B------:R-:W3:Y:S01]  /*0080*/  LDC R17, c[0x0][0x3a0] ;  /* 0x0000e800ff117b82 */ /* 0x000ee20000000800 */
[----:B0-----:R-:W-:-:S02]  /*0090*/  IMAD R0, R0, UR5, R5 ;  /* 0x0000000500007c24 */ /* 0x001fc4000f8e0205 */
[----:B-1----:R-:W-:-:S03]  /*00a0*/  IMAD R16, R16, UR4, R3 ;  /* 0x0000000410107c24 */ /* 0x002fc6000f8e0203 */
[----:B---3--:R-:W-:-:S04]  /*00b0*/  ISETP.GE.AND P0, PT, R0, R17, PT ;  /* 0x000000110000720c */ /* 0x008fc80003f06270 */
[----:B--2---:R-:W-:-:S13]  /*00c0*/  ISETP.GE.OR P0, PT, R16, UR6, P0 ;  /* 0x0000000610007c0c */ /* 0x004fda0008706670 */
[----:B------:R-:W-:Y:S05]  /*00d0*/  @P0 EXIT ;  /* 0x000000000000094d */ /* 0x000fea0003800000 */
[----:B------:R-:W0:Y:S01]  /*00e0*/  LDC R19, c[0x0][0x39c] ;  /* 0x0000e700ff137b82 */ /* 0x000e220000000800 */
[----:B------:R-:W1:Y:S01]  /*00f0*/  LDCU.64 UR4, c[0x0][0x358] ;  /* 0x00006b00ff0477ac */ /* 0x000e620008000a00 */
[----:B------:R-:W-:Y:S01]  /*0100*/  HFMA2 R24, -RZ, RZ, 0, 0 ;  /* 0x00000000ff187431 */ /* 0x000fe200000001ff */
[----:B0-----:R-:W-:-:S13]  /*0110*/  ISETP.GE.AND P0, PT, R19, 0x1, PT ;  /* 0x000000011300780c */ /* 0x001fda0003f06270 */
[----:B-1----:R-:W-:Y:S05]  /*0120*/  @!P0 BRA `(.L_x_5) ;  /* 0x0000000400e08947 */ /* 0x002fea0003800000 */
[C---:B------:R-:W-:Y:S01]  /*0130*/  ISETP.GE.U32.AND P1, PT, R19.reuse, 0x8, PT ;  /* 0x000000081300780c */ /* 0x040fe20003f26070 */
[----:B------:R-:W-:Y:S01]  /*0140*/  IMAD R20, R16, R19, RZ ;  /* 0x0000001310147224 */ /* 0x000fe200078e02ff */
[----:B------:R-:W-:Y:S02]  /*0150*/  LOP3.LUT R27, R19, 0x7, RZ, 0xc0, !PT ;  /* 0x00000007131b7812 */ /* 0x000fe400078ec0ff */
[----:B------:R-:W-:Y:S02]  /*0160*/  MOV R24, RZ ;  /* 0x000000ff00187202 */ /* 0x000fe40000000f00 */
[----:B------:R-:W-:Y:S02]  /*0170*/  ISETP.NE.AND P0, PT, R27, RZ, PT ;  /* 0x000000ff1b00720c */ /* 0x000fe40003f05270 */
[----:B------:R-:W-:-:S05]  /*0180*/  MOV R21, RZ ;  /* 0x000000ff00157202 */ /* 0x000fca0000000f00 */
[----:B------:R-:W-:Y:S06]  /*0190*/  @!P1 BRA `(.L_x_6) ;  /* 0x0000000000c49947 */ /* 0x000fec0003800000 */
[----:B------:R-:W0:Y:S01]  /*01a0*/  LDC.64 R2, c[0x0][0x380] ;  /* 0x0000e000ff027b82 */ /* 0x000e220000000a00 */
[----:B------:R-:W-:Y:S02]  /*01b0*/  LOP3.LUT R21, R19, 0x7ffffff8, RZ, 0xc0, !PT ;  /* 0x7ffffff813157812 */ /* 0x000fe400078ec0ff */
[----:B------:R-:W-:Y:S02]  /*01c0*/  MOV R24, RZ ;  /* 0x000000ff00187202 */ /* 0x000fe40000000f00 */
[----:B------:R-:W-:Y:S02]  /*01d0*/  MOV R18, R0 ;  /* 0x0000000000127202 */ /* 0x000fe40000000f00 */
[----:B------:R-:W-:Y:S01]  /*01e0*/  IADD3 R22, PT, PT, -R21, RZ, RZ ;  /* 0x000000ff15167210 */ /* 0x000fe20007ffe1ff */
[----:B0-----:R-:W-:-:S03]  /*01f0*/  IMAD.WIDE.U32 R2, R20, 0x4, R2 ;  /* 0x0000000414027825 */ /* 0x001fc600078e0002 */
[----:B------:R-:W-:-:S04]  /*0200*/  IADD3 R4, P1, PT, R2, 0x10, RZ ;  /* 0x0000001002047810 */ /* 0x000fc80007f3e0ff */
[----:B------:R-:W-:-:S09]  /*0210*/  IADD3.X R5, PT, PT, RZ, R3, RZ, P1, !PT ;  /* 0x00000003ff057210 */ /* 0x000fd20000ffe4ff */
.L_x_7:
[----:B------:R-:W0:Y:S01]  /*0220*/  LDC.64 R14, c[0x0][0x388] ;  /* 0x0000e200ff0e7b82 */ /* 0x000e220000000a00 */
[----:B------:R-:W-:Y:S02]  /*0230*/  MOV R2, R4 ;  /* 0x0000000400027202 */ /* 0x000fe40000000f00 */
[----:B------:R-:W-:-:S05]  /*0240*/  MOV R3, R5 ;  /* 0x0000000500037202 */ /* 0x000fca0000000f00 */
[----:B------:R-:W2:Y:S04]  /*0250*/  LDG.E R25, desc[UR4][R2.64+-0x10] ;  /* 0xfffff00402197981 */ /* 0x000ea8000c1e1900 */
[----:B------:R-:W3:Y:S04]  /*0260*/  LDG.E R23, desc[UR4][R2.64+-0xc] ;  /* 0xfffff40402177981 */ /* 0x000ee8000c1e1900 */
[----:B------:R-:W4:Y:S04]  /*0270*/  LDG.E R29, desc[UR4][R2.64+-0x8] ;  /* 0xfffff804021d7981 */ /* 0x000f28000c1e1900 */
[----:B------:R-:W5:Y:S01]  /*0280*/  LDG.E R28, desc[UR4][R2.64+-0x4] ;  /* 0xfffffc04021c7981 */ /* 0x000f62000c1e1900 */
[----:B0-----:R-:W-:-:S05]  /*0290*/  IMAD.WIDE R14, R18, 0x4, R14 ;  /* 0x00000004120e7825 */ /* 0x001fca00078e020e */
[----:B------:R0:W2:Y:S01]  /*02a0*/  LDG.E R26, desc[UR4][R14.64] ;  /* 0x000000040e1a7981 */ /* 0x0000a2000c1e1900 */
[----:B------:R-:W-:-:S04]  /*02b0*/  IMAD.WIDE R12, R17, 0x4, R14 ;  /* 0x00000004110c7825 */ /* 0x000fc800078e020e */
[C---:B------:R-:W-:Y:S02]  /*02c0*/  IMAD.WIDE R4, R17.reuse, 0x4, R12 ;  /* 0x0000000411047825 */ /* 0x040fe400078e020c */
[----:B------:R-:W3:Y:S02]  /*02d0*/  LDG.E R12, desc[UR4][R12.64] ;  /* 0x000000040c0c7981 */ /* 0x000ee4000c1e1900 */
[C---:B------:R-:W-:Y:S02]  /*02e0*/  IMAD.WIDE R8, R17.reuse, 0x4, R4 ;  /* 0x0000000411087825 */ /* 0x040fe400078e0204 */
[----:B------:R-:W4:Y:S02]  /*02f0*/  LDG.E R4, desc[UR4][R4.64] ;  /* 0x0000000404047981 */ /* 0x000f24000c1e1900 */
[C---:B------:R-:W-:Y:S02]  /*0300*/  IMAD.WIDE R6, R17.reuse, 0x4, R8 ;  /* 0x0000000411067825 */ /* 0x040fe400078e0208 */
[----:B------:R-:W5:Y:S02]  /*0310*/  LDG.E R8, desc[UR4][R8.64] ;  /* 0x0000000408087981 */ /* 0x000f64000c1e1900 */
[----:B------:R-:W-:-:S02]  /*0320*/  IMAD.WIDE R10, R17, 0x4, R6 ;  /* 0x00000004110a7825 */ /* 0x000fc400078e0206 */
[----:B------:R-:W5:Y:S04]  /*0330*/  LDG.E R5, desc[UR4][R2.64] ;  /* 0x0000000402057981 */ /* 0x000f68000c1e1900 */
[----:B------:R-:W5:Y:S01]  /*0340*/  LDG.E R6, desc[UR4][R6.64] ;  /* 0x0000000406067981 */ /* 0x000f62000c1e1900 */
[----:B0-----:R-:W-:-:S03]  /*0350*/  IMAD.WIDE R14, R17, 0x4, R10 ;  /* 0x00000004110e7825 */ /* 0x001fc600078e020a */
[----:B------:R-:W5:Y:S04]  /*0360*/  LDG.E R10, desc[UR4][R10.64] ;  /* 0x000000040a0a7981 */ /* 0x000f68000c1e1900 */
[----:B------:R-:W5:Y:S04]  /*0370*/  LDG.E R13, desc[UR4][R14.64] ;  /* 0x000000040e0d7981 */ /* 0x000f68000c1e1900 */
[----:B------:R-:W5:Y:S04]  /*0380*/  LDG.E R7, desc[UR4][R2.64+0x4] ;  /* 0x0000040402077981 */ /* 0x000f68000c1e1900 */
[----:B------:R-:W5:Y:S01]  /*0390*/  LDG.E R9, desc[UR4][R2.64+0xc] ;  /* 0x00000c0402097981 */ /* 0x000f62000c1e1900 */
[----:B--2---:R-:W-:Y:S01]  /*03a0*/  FFMA R26, R25, R26, R24 ;  /* 0x0000001a191a7223 */ /* 0x004fe20000000018 */
[----:B------:R-:W-:-:S02]  /*03b0*/  IMAD.WIDE R24, R17, 0x4, R14 ;  /* 0x0000000411187825 */ /* 0x000fc400078e020e */
[----:B------:R-:W2:Y:S04]  /*03c0*/  LDG.E R14, desc[UR4][R2.64+0x8] ;  /* 0x00000804020e7981 */ /* 0x000ea8000c1e1900 */
[----:B------:R-:W2:Y:S01]  /*03d0*/  LDG.E R24, desc[UR4][R24.64] ;  /* 0x0000000418187981 */ /* 0x000ea2000c1e1900 */
[----:B---3--:R-:W-:Y:S01]  /*03e0*/  FFMA R12, R23, R12, R26 ;  /* 0x0000000c170c7223 */ /* 0x008fe2000000001a */
[----:B------:R-:W-:-:S03]  /*03f0*/  IADD3 R22, PT, PT, R22, 0x8, RZ ;  /* 0x0000000816167810 */ /* 0x000fc60007ffe0ff */
[----:B----4-:R-:W-:Y:S01]  /*0400*/  FFMA R29, R29, R4, R12 ;  /* 0x000000041d1d7223 */ /* 0x010fe2000000000c */
[----:B------:R-:W-:-:S03]  /*0410*/  ISETP.NE.AND P1, PT, R22, RZ, PT ;  /* 0x000000ff1600720c */ /* 0x000fc60003f25270 */
[----:B-----5:R-:W-:Y:S01]  /*0420*/  FFMA R8, R28, R8, R29 ;  /* 0x000000081c087223 */ /* 0x020fe2000000001d */
[----:B------:R-:W-:-:S03]  /*0430*/  IADD3 R4, P2, PT, R2, 0x20, RZ ;  /* 0x0000002002047810 */ /* 0x000fc60007f5e0ff */
[----:B------:R-:W-:Y:S01]  /*0440*/  FFMA R6, R5, R6, R8 ;  /* 0x0000000605067223 */ /* 0x000fe20000000008 */
[----:B------:R-:W-:Y:S02]  /*0450*/  IADD3.X R5, PT, PT, RZ, R3, RZ, P2, !PT ;  /* 0x00000003ff057210 */ /* 0x000fe400017fe4ff */
[----:B------:R-:W-:Y:S01]  /*0460*/  LEA R18, R17, R18, 0x3 ;  /* 0x0000001211127211 */ /* 0x000fe200078e18ff */
[----:B------:R-:W-:-:S04]  /*0470*/  FFMA R7, R7, R10, R6 ;  /* 0x0000000a07077223 */ /* 0x000fc80000000006 */
[----:B--2---:R-:W-:-:S04]  /*0480*/  FFMA R14, R14, R13, R7 ;  /* 0x0000000d0e0e7223 */ /* 0x004fc80000000007 */
[----:B------:R-:W-:Y:S01]  /*0490*/  FFMA R24, R9, R24, R14 ;  /* 0x0000001809187223 */ /* 0x000fe2000000000e */
[----:B------:R-:W-:Y:S06]  /*04a0*/  @P1 BRA `(.L_x_7) ;  /* 0xfffffffc005c1947 */ /* 0x000fec000383ffff */
.L_x_6:
[----:B------:R-:W-:Y:S05]  /*04b0*/  @!P0 BRA `(.L_x_5) ;  /* 0x0000000000fc8947 */ /* 0x000fea0003800000 */
[----:B------:R-:W-:Y:S02]  /*04c0*/  ISETP.GE.U32.AND P1, PT, R27, 0x4, PT ;  /* 0x000000041b00780c */ /* 0x000fe40003f26070 */
[----:B------:R-:W-:-:S04]  /*04d0*/  LOP3.LUT R14, R19, 0x3, RZ, 0xc0, !PT ;  /* 0x00000003130e7812 */ /* 0x000fc800078ec0ff */
[----:B------:R-:W-:-:S07]  /*04e0*/  ISETP.NE.AND P0, PT, R14, RZ, PT ;  /* 0x000000ff0e00720c */ /* 0x000fce0003f05270 */
[----:B------:R-:W-:Y:S06]  /*04f0*/  @!P1 BRA `(.L_x_8) ;  /* 0x00000000006c9947 */ /* 0x000fec0003800000 */
[----:B------:R-:W0:Y:S01]  /*0500*/  LDC.64 R4, c[0x0][0x388] ;  /* 0x0000e200ff047b82 */ /* 0x000e220000000a00 */
[----:B------:R-:W1:Y:S01]  /*0510*/  LDCU.64 UR6, c[0x0][0x380] ;  /* 0x00007000ff0677ac */ /* 0x000e620008000a00 */
[----:B------:R-:W-:Y:S01]  /*0520*/  IMAD R7, R21, R17, R0 ;  /* 0x0000001115077224 */ /* 0x000fe200078e0200 */
[CC--:B------:R-:W-:Y:S02]  /*0530*/  IADD3 R3, PT, PT, R20.reuse, R21.reuse, RZ ;  /* 0x0000001514037210 */ /* 0x0c0fe40007ffe0ff */
[----:B------:R-:W-:-:S03]  /*0540*/  IADD3 R8, P1, PT, R20, R21, RZ ;  /* 0x0000001514087210 */ /* 0x000fc60007f3e0ff */
[----:B------:R-:W2:Y:S01]  /*0550*/  LDC.64 R12, c[0x0][0x380] ;  /* 0x0000e000ff0c7b82 */ /* 0x000ea20000000a00 */
[----:B0-----:R-:W-:-:S04]  /*0560*/  IMAD.WIDE R4, R7, 0x4, R4 ;  /* 0x0000000407047825 */ /* 0x001fc800078e0204 */
[----:B------:R-:W-:Y:S02]  /*0570*/  IMAD.WIDE R6, R17, 0x4, R4 ;  /* 0x0000000411067825 */ /* 0x000fe400078e0204 */
[----:B------:R-:W3:Y:S02]  /*0580*/  LDG.E R4, desc[UR4][R4.64] ;  /* 0x0000000404047981 */ /* 0x000ee4000c1e1900 */
[----:B--2---:R-:W-:Y:S01]  /*0590*/  IMAD.WIDE.U32 R12, R3, 0x4, R12 ;  /* 0x00000004030c7825 */ /* 0x004fe200078e000c */
[----:B------:R-:W-:Y:S02]  /*05a0*/  IADD3.X R3, PT, PT, RZ, RZ, RZ, P1, !PT ;  /* 0x000000ffff037210 */ /* 0x000fe40000ffe4ff */
[----:B-1----:R-:W-:-:S03]  /*05b0*/  LEA R2, P1, R8, UR6, 0x2 ;  /* 0x0000000608027c11 */ /* 0x002fc6000f8210ff */
[----:B------:R-:W3:Y:S01]  /*05c0*/  LDG.E R13, desc[UR4][R12.64] ;  /* 0x000000040c0d7981 */ /* 0x000ee2000c1e1900 */
[----:B------:R-:W-:Y:S01]  /*05d0*/  LEA.HI.X R3, R8, UR7, R3, 0x2, P1 ;  /* 0x0000000708037c11 */ /* 0x000fe200088f1403 */
[C---:B------:R-:W-:Y:S02]  /*05e0*/  IMAD.WIDE R8, R17.reuse, 0x4, R6 ;  /* 0x0000000411087825 */ /* 0x040fe400078e0206 */
[----:B------:R-:W2:Y:S04]  /*05f0*/  LDG.E R6, desc[UR4][R6.64] ;  /* 0x0000000406067981 */ /* 0x000ea8000c1e1900 */
[----:B------:R-:W2:Y:S01]  /*0600*/  LDG.E R15, desc[UR4][R2.64+0x4] ;  /* 0x00000404020f7981 */ /* 0x000ea2000c1e1900 */
[----:B------:R-:W-:-:S03]  /*0610*/  IMAD.WIDE R10, R17, 0x4, R8 ;  /* 0x00000004110a7825 */ /* 0x000fc600078e0208 */
[----:B------:R-:W4:Y:S04]  /*0620*/  LDG.E R22, desc[UR4][R8.64] ;  /* 0x0000000408167981 */ /* 0x000f28000c1e1900 */
[----:B------:R-:W4:Y:S04]  /*0630*/  LDG.E R18, desc[UR4][R2.64+0x8] ;  /* 0x0000080402127981 */ /* 0x000f28000c1e1900 */
[----:B------:R-:W5:Y:S04]  /*0640*/  LDG.E R26, desc[UR4][R2.64+0xc] ;  /* 0x00000c04021a7981 */ /* 0x000f68000c1e1900 */
[----:B------:R-:W5:Y:S01]  /*0650*/  LDG.E R10, desc[UR4][R10.64] ;  /* 0x000000040a0a7981 */ /* 0x000f62000c1e1900 */
[----:B------:R-:W-:Y:S01]  /*0660*/  IADD3 R21, PT, PT, R21, 0x4, RZ ;  /* 0x0000000415157810 */ /* 0x000fe20007ffe0ff */
[----:B---3--:R-:W-:-:S04]  /*0670*/  FFMA R24, R13, R4, R24 ;  /* 0x000000040d187223 */ /* 0x008fc80000000018 */
[----:B--2---:R-:W-:-:S04]  /*0680*/  FFMA R15, R15, R6, R24 ;  /* 0x000000060f0f7223 */ /* 0x004fc80000000018 */
[----:B----4-:R-:W-:-:S04]  /*0690*/  FFMA R15, R18, R22, R15 ;  /* 0x00000016120f7223 */ /* 0x010fc8000000000f */
[----:B-----5:R-:W-:-:S07]  /*06a0*/  FFMA R24, R26, R10, R15 ;  /* 0x0000000a1a187223 */ /* 0x020fce000000000f */
.L_x_8:
[----:B------:R-:W-:Y:S05]  /*06b0*/  @!P0 BRA `(.L_x_5) ;  /* 0x00000000007c8947 */ /* 0x000fea0003800000 */
[----:B------:R-:W-:Y:S01]  /*06c0*/  ISETP.NE.AND P1, PT, R14, 0x1, PT ;  /* 0x000000010e00780c */ /* 0x000fe20003f25270 */
[----:B------:R-:W0:Y:S01]  /*06d0*/  LDC.64 R10, c[0x0][0x380] ;  /* 0x0000e000ff0a7b82 */ /* 0x000e220000000a00 */
[----:B------:R-:W-:-:S04]  /*06e0*/  LOP3.LUT R19, R19, 0x1, RZ, 0xc0, !PT ;  /* 0x0000000113137812 */ /* 0x000fc800078ec0ff */
[----:B------:R-:W-:-:S03]  /*06f0*/  ISETP.NE.U32.AND P0, PT, R19, 0x1, PT ;  /* 0x000000011300780c */ /* 0x000fc60003f05070 */
[----:B------:R-:W1:Y:S04]  /*0700*/  LDC.64 R8, c[0x0][0x388] ;  /* 0x0000e200ff087b82 */ /* 0x000e680000000a00 */
[CC--:B------:R-:W-:Y:S02]  /*0710*/  @P1 IADD3 R13, PT, PT, R20.reuse, R21.reuse, RZ ;  /* 0x00000015140d1210 */ /* 0x0c0fe40007ffe0ff */
[----:B------:R-:W-:Y:S02]  /*0720*/  @P1 IADD3 R12, P2, PT, R20, R21, RZ ;  /* 0x00000015140c1210 */ /* 0x000fe40007f5e0ff */
[----:B------:R-:W2:Y:S02]  /*0730*/  @P1 LDC.64 R2, c[0x0][0x380] ;  /* 0x0000e000ff021b82 */ /* 0x000ea40000000a00 */
[----:B------:R-:W-:-:S06]  /*0740*/  @P1 IADD3.X R14, PT, PT, RZ, RZ, RZ, P2, !PT ;  /* 0x000000ffff0e1210 */ /* 0x000fcc00017fe4ff */
[----:B------:R-:W3:Y:S01]  /*0750*/  LDC.64 R4, c[0x0][0x380] ;  /* 0x0000e000ff047b82 */ /* 0x000ee20000000a00 */
[----:B0-----:R-:W-:-:S04]  /*0760*/  @P1 IMAD.WIDE.U32 R10, R13, 0x4, R10 ;  /* 0x000000040d0a1825 */ /* 0x001fc800078e000a */
[C---:B------:R-:W-:Y:S01]  /*0770*/  @P1 IMAD R13, R21.reuse, R17, R0 ;  /* 0x00000011150d1224 */ /* 0x040fe200078e0200 */
[----:B------:R-:W-:Y:S01]  /*0780*/  @P1 IADD3 R21, PT, PT, R21, 0x2, RZ ;  /* 0x0000000215151810 */ /* 0x000fe20007ffe0ff */
[----:B------:R-:W4:Y:S01]  /*0790*/  @P1 LDG.E R11, desc[UR4][R10.64] ;  /* 0x000000040a0b1981 */ /* 0x000f22000c1e1900 */
[----:B------:R-:W0:Y:S01]  /*07a0*/  LDC.64 R6, c[0x0][0x388] ;  /* 0x0000e200ff067b82 */ /* 0x000e220000000a00 */
[----:B-1----:R-:W-:Y:S01]  /*07b0*/  @P1 IMAD.WIDE R8, R13, 0x4, R8 ;  /* 0x000000040d081825 */ /* 0x002fe200078e0208 */
[----:B------:R-:W-:Y:S02]  /*07c0*/  @!P0 IADD3 R15, PT, PT, R20, R21, RZ ;  /* 0x00000015140f8210 */ /* 0x000fe40007ffe0ff */
[----:B--2---:R-:W-:Y:S01]  /*07d0*/  @P1 LEA R2, P2, R12, R2, 0x2 ;  /* 0x000000020c021211 */ /* 0x004fe200078410ff */
[----:B------:R-:W-:-:S03]  /*07e0*/  @!P0 IMAD R21, R21, R17, R0 ;  /* 0x0000001115158224 */ /* 0x000fc600078e0200 */
[----:B------:R-:W-:Y:S01]  /*07f0*/  @P1 LEA.HI.X R3, R12, R3, R14, 0x2, P2 ;  /* 0x000000030c031211 */ /* 0x000fe200010f140e */
[----:B------:R-:W-:Y:S01]  /*0800*/  @P1 IMAD.WIDE R12, R17, 0x4, R8 ;  /* 0x00000004110c1825 */ /* 0x000fe200078e0208 */
[----:B------:R-:W4:Y:S03]  /*0810*/  @P1 LDG.E R14, desc[UR4][R8.64] ;  /* 0x00000004080e1981 */ /* 0x000f26000c1e1900 */
[----:B---3--:R-:W-:Y:S01]  /*0820*/  @!P0 IMAD.WIDE.U32 R4, R15, 0x4, R4 ;  /* 0x000000040f048825 */ /* 0x008fe200078e0004 */
[----:B------:R-:W2:Y:S04]  /*0830*/  @P1 LDG.E R2, desc[UR4][R2.64+0x4] ;  /* 0x0000040402021981 */ /* 0x000ea8000c1e1900 */
[----:B------:R-:W2:Y:S01]  /*0840*/  @P1 LDG.E R12, desc[UR4][R12.64] ;  /* 0x000000040c0c1981 */ /* 0x000ea2000c1e1900 */
[----:B0-----:R-:W-:-:S03]  /*0850*/  @!P0 IMAD.WIDE R6, R21, 0x4, R6 ;  /* 0x0000000415068825 */ /* 0x001fc600078e0206 */
[----:B------:R-:W3:Y:S04]  /*0860*/  @!P0 LDG.E R5, desc[UR4][R4.64] ;  /* 0x0000000404058981 */ /* 0x000ee8000c1e1900 */
[----:B------:R-:W3:Y:S01]  /*0870*/  @!P0 LDG.E R6, desc[UR4][R6.64] ;  /* 0x0000000406068981 */ /* 0x000ee2000c1e1900 */
[----:B----4-:R-:W-:-:S04]  /*0880*/  @P1 FFMA R11, R11, R14, R24 ;  /* 0x0000000e0b0b1223 */ /* 0x010fc80000000018 */
[----:B--2---:R-:W-:-:S04]  /*0890*/  @P1 FFMA R24, R2, R12, R11 ;  /* 0x0000000c02181223 */ /* 0x004fc8000000000b */
[----:B---3--:R-:W-:-:S07]  /*08a0*/  @!P0 FFMA R24, R5, R6, R24 ;  /* 0x0000000605188223 */ /* 0x008fce0000000018 */
.L_x_5:
[----:B------:R-:W0:Y:S01]  /*08b0*/  LDC.64 R2, c[0x0][0x390] ;  /* 0x0000e400ff027b82 */ /* 0x000e220000000a00 */
[----:B------:R-:W-:-:S04]  /*08c0*/  IMAD R17, R16, R17, R0 ;  /* 0x0000001110117224 */ /* 0x000fc800078e0200 */
[----:B0-----:R-:W-:-:S05]  /*08d0*/  IMAD.WIDE R2, R17, 0x4, R2 ;  /* 0x0000000411027825 */ /* 0x001fca00078e0202 */
[----:B------:R-:W-:Y:S01]  /*08e0*/  STG.E desc[UR4][R2.64], R24 ;  /* 0x0000001802007986 */ /* 0x000fe2000c101904 */
[----:B------:R-:W-:Y:S05]  /*08f0*/  EXIT ;  /* 0x000000000000794d */ /* 0x000fea0003800000 */
.L_x_9:
        /* <DEDUP_REMOVED lines=16> */
.L_x_13:


//--------------------- .nv.shared._Z18transposeOptimizedPfS_ii --------------------------
	.section	.nv.shared._Z18transposeOptimizedPfS_ii,"aw",@nobits
	.sectionflags	@""
	.align	4
.nv.shared._Z18transposeOptimizedPfS_ii:
	.zero		2112


//--------------------- .nv.shared.reserved.0     --------------------------
	.section	.nv.shared.reserved.0,"aw",@nobits
	.weak		__nv_reservedSMEM_offset_0_alias
	.size		__nv_reservedSMEM_offset_0_alias, 0, 64
	.other		__nv_reservedSMEM_offset_0_alias,@"STO_CUDA_RESERVED_SHARED STV_DEFAULT"
__nv_reservedSMEM_offset_0_alias:
	.zero		0
	.zero		64


//--------------------- .nv.shared._Z14matrixMulTiledPfS_S_iii --------------------------
	.section	.nv.shared._Z14matrixMulTiledPfS_S_iii,"aw",@nobits
	.sectionflags	@""
	.align	4
.nv.shared._Z14matrixMulTiledPfS_S_iii:
	.zero		3072


//--------------------- .nv.constant0._Z18transposeOptimizedPfS_ii --------------------------
	.section	.nv.constant0._Z18transposeOptimizedPfS_ii,"a",@progbits
	.sectionflags	@""
	.align	4
.nv.constant0._Z18transposeOptimizedPfS_ii:
	.zero		920


//--------------------- .nv.constant0._Z14transposeNaivePfS_ii --------------------------
	.section	.nv.constant0._Z14transposeNaivePfS_ii,"a",@progbits
	.sectionflags	@""
	.align	4
.nv.constant0._Z14transposeNaivePfS_ii:
	.zero		920


//--------------------- .nv.constant0._Z14matrixMulTiledPfS_S_iii --------------------------
	.section	.nv.constant0._Z14matrixMulTiledPfS_S_iii,"a",@progbits
	.sectionflags	@""
	.align	4
.nv.constant0._Z14matrixMulTiledPfS_S_iii:
	.zero		932


//--------------------- .nv.constant0._Z14matrixMulNaivePfS_S_iii --------------------------
	.section	.nv.constant0._Z14matrixMulNaivePfS_S_iii,"a",@progbits
	.sectionflags	@""
	.align	4
.nv.constant0._Z14matrixMulNaivePfS_S_iii:
	.zero		932


//--------------------- SYMBOLS --------------------------

	.type		.nv.reservedSmem.offset0,@object
	.size		.nv.reservedSmem.offset0,0x4
	.type		.nv.reservedSmem.cap,@object
	.size		.nv.reservedSmem.cap,0x4
